	.target	sm_90a

	.elftype	@"ET_EXEC"


//--------------------- .note.nv.tkinfo           --------------------------
	.section	.note.nv.tkinfo,"",@"SHT_NOTE"
	.sectionflags	@"SHF_NOTE_NV_TKINFO"
	.tkinfo
        /*0018*/ 	.word	0x00000002
        /*0030*/ 	.string	""
        /*0030*/ 	.string	"ptxas"
        /*0030*/ 	.string	"Cuda compilation tools, release 13.0, V13.0.88"
        /*0030*/ 	.string	"Build cuda_13.0.r13.0/compiler.36424714_0"
        /*0030*/ 	.string	"-arch sm_90a -m 64 "



//--------------------- .note.nv.cuinfo           --------------------------
	.section	.note.nv.cuinfo,"",@"SHT_NOTE"
	.sectionflags	@"SHF_NOTE_NV_CUINFO"
        /*0018*/ 	.short	0x0002
        /*001a*/ 	.short	0x005a
        /*001c*/ 	.short	0x0082
	.zero		2


//--------------------- .nv.info                  --------------------------
	.section	.nv.info,"",@"SHT_CUDA_INFO"
	.align	4


	//----- nvinfo : EIATTR_REGCOUNT
	.align		4
        /*0000*/ 	.byte	0x04, 0x2f
        /*0002*/ 	.short	(.L_15 - .L_14)
	.align		4
.L_14:
        /*0004*/ 	.word	index@(_ZN7cutlass13device_kernelINS_4gemm6kernel13GemmUniversalIN4cute5tupleIJiiiiEEENS1_10collective13CollectiveMmaINS1_34MainloopSm90TmaGmmaWarpSpecializedILi3ENS5_IJNS4_1CILi2EEENSA_ILi1EEESC_EEENS1_32KernelTmaWarpSpecializedPingpongEEENS5_IJNSA_ILi64EEENSA_ILi128EEENSA_ILi32EEEEEEaNS5_IJlSC_lEEEaSK_NS4_8TiledMMAINS4_8MMA_AtomIJNS4_4SM904GMMA27MMA_64x128x32_S32S8S8_SS_TNEEEENS4_6LayoutINS5_IJSC_SC_SC_EEENS5_IJNSA_ILi0EEEST_ST_EEEEENS5_IJNS4_10UnderscoreESW_SW_EEEEENS4_13SM90_TMA_LOADENS4_14ComposedLayoutINS4_7SwizzleILi1ELi4ELi3EEENS4_18smem_ptr_flag_bitsILi8EEENSR_INS5_IJNSA_ILi8EEESI_EEENS5_IJSI_SC_EEEEEEEvNS4_8identityENS4_23SM90_TMA_LOAD_MULTICASTES19_vS1A_EENS_8epilogue10collective6detail29Sm90TmaWarpSpecializedAdapterINS1E_15DefaultEpilogueIaSK_SK_NS1D_6thread17LinearCombinationIaLi1EiiLNS1I_9ScaleType4KindE0ELNS_15FloatRoundStyleE2EaEENS1_15EpilogueDefaultEEEEEvvEEEEvNT_6ParamsE)
        /*0008*/ 	.word	0x000000a8


	//----- nvinfo : EIATTR_FRAME_SIZE
	.align		4
.L_15:
        /*000c*/ 	.byte	0x04, 0x11
        /*000e*/ 	.short	(.L_17 - .L_16)
	.align		4
.L_16:
        /*0010*/ 	.word	index@(_ZN7cutlass13device_kernelINS_4gemm6kernel13GemmUniversalIN4cute5tupleIJiiiiEEENS1_10collective13CollectiveMmaINS1_34MainloopSm90TmaGmmaWarpSpecializedILi3ENS5_IJNS4_1CILi2EEENSA_ILi1EEESC_EEENS1_32KernelTmaWarpSpecializedPingpongEEENS5_IJNSA_ILi64EEENSA_ILi128EEENSA_ILi32EEEEEEaNS5_IJlSC_lEEEaSK_NS4_8TiledMMAINS4_8MMA_AtomIJNS4_4SM904GMMA27MMA_64x128x32_S32S8S8_SS_TNEEEENS4_6LayoutINS5_IJSC_SC_SC_EEENS5_IJNSA_ILi0EEEST_ST_EEEEENS5_IJNS4_10UnderscoreESW_SW_EEEEENS4_13SM90_TMA_LOADENS4_14ComposedLayoutINS4_7SwizzleILi1ELi4ELi3EEENS4_18smem_ptr_flag_bitsILi8EEENSR_INS5_IJNSA_ILi8EEESI_EEENS5_IJSI_SC_EEEEEEEvNS4_8identityENS4_23SM90_TMA_LOAD_MULTICASTES19_vS1A_EENS_8epilogue10collective6detail29Sm90TmaWarpSpecializedAdapterINS1E_15DefaultEpilogueIaSK_SK_NS1D_6thread17LinearCombinationIaLi1EiiLNS1I_9ScaleType4KindE0ELNS_15FloatRoundStyleE2EaEENS1_15EpilogueDefaultEEEEEvvEEEEvNT_6ParamsE)
        /*0014*/ 	.word	0x00000008


	//----- nvinfo : EIATTR_MIN_STACK_SIZE
	.align		4
.L_17:
        /*0018*/ 	.byte	0x04, 0x12
        /*001a*/ 	.short	(.L_19 - .L_18)
	.align		4
.L_18:
        /*001c*/ 	.word	index@(_ZN7cutlass13device_kernelINS_4gemm6kernel13GemmUniversalIN4cute5tupleIJiiiiEEENS1_10collective13CollectiveMmaINS1_34MainloopSm90TmaGmmaWarpSpecializedILi3ENS5_IJNS4_1CILi2EEENSA_ILi1EEESC_EEENS1_32KernelTmaWarpSpecializedPingpongEEENS5_IJNSA_ILi64EEENSA_ILi128EEENSA_ILi32EEEEEEaNS5_IJlSC_lEEEaSK_NS4_8TiledMMAINS4_8MMA_AtomIJNS4_4SM904GMMA27MMA_64x128x32_S32S8S8_SS_TNEEEENS4_6LayoutINS5_IJSC_SC_SC_EEENS5_IJNSA_ILi0EEEST_ST_EEEEENS5_IJNS4_10UnderscoreESW_SW_EEEEENS4_13SM90_TMA_LOADENS4_14ComposedLayoutINS4_7SwizzleILi1ELi4ELi3EEENS4_18smem_ptr_flag_bitsILi8EEENSR_INS5_IJNSA_ILi8EEESI_EEENS5_IJSI_SC_EEEEEEEvNS4_8identityENS4_23SM90_TMA_LOAD_MULTICASTES19_vS1A_EENS_8epilogue10collective6detail29Sm90TmaWarpSpecializedAdapterINS1E_15DefaultEpilogueIaSK_SK_NS1D_6thread17LinearCombinationIaLi1EiiLNS1I_9ScaleType4KindE0ELNS_15FloatRoundStyleE2EaEENS1_15EpilogueDefaultEEEEEvvEEEEvNT_6ParamsE)
        /*0020*/ 	.word	0x00000008
.L_19:


//--------------------- .nv.compat                --------------------------
	.section	.nv.compat,"",@"SHT_CUDA_COMPAT_INFO"
	.align	4
        /*0000*/ 	.byte	0x02, 0x09, 0x01, 0x00, 0x02, 0x02, 0x04, 0x00, 0x02, 0x05, 0x05, 0x00, 0x03, 0x07, 0x01, 0x01
        /*0010*/ 	.byte	0x02, 0x03, 0x01, 0x00, 0x02, 0x06, 0x01, 0x00, 0x04, 0x0b, 0x08, 0x00, 0x00, 0x00, 0x00, 0x00
        /*0020*/ 	.byte	0x00, 0x00, 0x00, 0x00


//--------------------- .nv.info._ZN7cutlass13device_kernelINS_4gemm6kernel13GemmUniversalIN4cute5tupleIJiiiiEEENS1_10collective13CollectiveMmaINS1_34MainloopSm90TmaGmmaWarpSpecializedILi3ENS5_IJNS4_1CILi2EEENSA_ILi1EEESC_EEENS1_32KernelTmaWarpSpecializedPingpongEEENS5_IJNSA_ILi64EEENSA_ILi128EEENSA_ILi32EEEEEEaNS5_IJlSC_lEEEaSK_NS4_8TiledMMAINS4_8MMA_AtomIJNS4_4SM904GMMA27MMA_64x128x32_S32S8S8_SS_TNEEEENS4_6LayoutINS5_IJSC_SC_SC_EEENS5_IJNSA_ILi0EEEST_ST_EEEEENS5_IJNS4_10UnderscoreESW_SW_EEEEENS4_13SM90_TMA_LOADENS4_14ComposedLayoutINS4_7SwizzleILi1ELi4ELi3EEENS4_18smem_ptr_flag_bitsILi8EEENSR_INS5_IJNSA_ILi8EEESI_EEENS5_IJSI_SC_EEEEEEEvNS4_8identityENS4_23SM90_TMA_LOAD_MULTICASTES19_vS1A_EENS_8epilogue10collective6detail29Sm90TmaWarpSpecializedAdapterINS1E_15DefaultEpilogueIaSK_SK_NS1D_6thread17LinearCombinationIaLi1EiiLNS1I_9ScaleType4KindE0ELNS_15FloatRoundStyleE2EaEENS1_15EpilogueDefaultEEEEEvvEEEEvNT_6ParamsE --------------------------
	.section	.nv.info._ZN7cutlass13device_kernelINS_4gemm6kernel13GemmUniversalIN4cute5tupleIJiiiiEEENS1_10collective13CollectiveMmaINS1_34MainloopSm90TmaGmmaWarpSpecializedILi3ENS5_IJNS4_1CILi2EEENSA_ILi1EEESC_EEENS1_32KernelTmaWarpSpecializedPingpongEEENS5_IJNSA_ILi64EEENSA_ILi128EEENSA_ILi32EEEEEEaNS5_IJlSC_lEEEaSK_NS4_8TiledMMAINS4_8MMA_AtomIJNS4_4SM904GMMA27MMA_64x128x32_S32S8S8_SS_TNEEEENS4_6LayoutINS5_IJSC_SC_SC_EEENS5_IJNSA_ILi0EEEST_ST_EEEEENS5_IJNS4_10UnderscoreESW_SW_EEEEENS4_13SM90_TMA_LOADENS4_14ComposedLayoutINS4_7SwizzleILi1ELi4ELi3EEENS4_18smem_ptr_flag_bitsILi8EEENSR_INS5_IJNSA_ILi8EEESI_EEENS5_IJSI_SC_EEEEEEEvNS4_8identityENS4_23SM90_TMA_LOAD_MULTICASTES19_vS1A_EENS_8epilogue10collective6detail29Sm90TmaWarpSpecializedAdapterINS1E_15DefaultEpilogueIaSK_SK_NS1D_6thread17LinearCombinationIaLi1EiiLNS1I_9ScaleType4KindE0ELNS_15FloatRoundStyleE2EaEENS1_15EpilogueDefaultEEEEEvvEEEEvNT_6ParamsE,"",@"SHT_CUDA_INFO"
	.sectionflags	@""
	.align	4


	//----- nvinfo : EIATTR_CUDA_API_VERSION
	.align		4
        /*0000*/ 	.byte	0x04, 0x37
        /*0002*/ 	.short	(.L_21 - .L_20)
.L_20:
        /*0004*/ 	.word	0x00000082


	//----- nvinfo : EIATTR_KPARAM_INFO
	.align		4
.L_21:
        /*0008*/ 	.byte	0x04, 0x17
        /*000a*/ 	.short	(.L_23 - .L_22)
.L_22:
        /*000c*/ 	.word	0x00000000
        /*0010*/ 	.short	0x0000
        /*0012*/ 	.short	0x0070
        /*0014*/ 	.byte	0x00, 0xf0, 0x01, 0x10


	//----- nvinfo : EIATTR_SPARSE_MMA_MASK
	.align		4
.L_23:
        /*0018*/ 	.byte	0x03, 0x50
        /*001a*/ 	.short	0x0000


	//----- nvinfo : EIATTR_MAXREG_COUNT
	.align		4
        /*001c*/ 	.byte	0x03, 0x1b
        /*001e*/ 	.short	0x00a8


	//----- nvinfo : EIATTR_NUM_BARRIERS
	.align		4
        /*0020*/ 	.byte	0x02, 0x4c
        /*0022*/ 	.byte	0x01
	.zero		1


	//----- nvinfo : EIATTR_EXTERNS
	.align		4
        /*0024*/ 	.byte	0x04, 0x0f
        /*0026*/ 	.short	(.L_25 - .L_24)


	//   ....[0]....
	.align		4
.L_24:
        /*0028*/ 	.word	index@(__assertfail)


	//----- nvinfo : EIATTR_ANNOTATIONS
	.align		4
.L_25:
        /*002c*/ 	.byte	0x04, 0x55
        /*002e*/ 	.short	(.L_27 - .L_26)


	//   ....[0]....
.L_26:
        /*0030*/ 	.word	0x00000001
        /*0034*/ 	.byte	0x90, 0x0d, 0x00, 0x00, 0x01, 0x00, 0x00, 0x00, 0x30, 0x14, 0x00, 0x00, 0x01, 0x00, 0x00, 0x00
        /*0044*/ 	.byte	0x10, 0x53, 0x00, 0x00, 0x01, 0x00, 0x00, 0x00, 0x30, 0x5f, 0x00, 0x00


	//----- nvinfo : EIATTR_MERCURY_ISA_VERSION
	.align		4
.L_27:
        /*0050*/ 	.byte	0x03, 0x5f
        /*0052*/ 	.short	0x0101


	//----- nvinfo : EIATTR_INT_WARP_WIDE_INSTR_OFFSETS
	.align		4
        /*0054*/ 	.byte	0x04, 0x31
        /*0056*/ 	.short	(.L_29 - .L_28)


	//   ....[0]....
.L_28:
        /*0058*/ 	.word	0x000004e0


	//   ....[1]....
        /*005c*/ 	.word	0x00000520


	//   ....[2]....
        /*0060*/ 	.word	0x00000580


	//   ....[3]....
        /*0064*/ 	.word	0x000005b0


	//   ....[4]....
        /*0068*/ 	.word	0x000006c0


	//   ....[5]....
        /*006c*/ 	.word	0x00000740


	//   ....[6]....
        /*0070*/ 	.word	0x00000750


	//   ....[7]....
        /*0074*/ 	.word	0x000007b0


	//   ....[8]....
        /*0078*/ 	.word	0x00001dc0


	//----- nvinfo : EIATTR_COOP_GROUP_MASK_REGIDS
	.align		4
.L_29:
        /*007c*/ 	.byte	0x04, 0x29
        /*007e*/ 	.short	(.L_31 - .L_30)


	//   ....[0]....
.L_30:
        /*0080*/ 	.word	0xffffffff


	//   ....[1]....
        /*0084*/ 	.word	0xffffffff


	//   ....[2]....
        /*0088*/ 	.word	0xffffffff


	//   ....[3]....
        /*008c*/ 	.word	0xffffffff


	//   ....[4]....
        /*0090*/ 	.word	0xffffffff


	//   ....[5]....
        /*0094*/ 	.word	0xffffffff


	//   ....[6]....
        /*0098*/ 	.word	0xffffffff


	//----- nvinfo : EIATTR_COOP_GROUP_INSTR_OFFSETS
	.align		4
.L_31:
        /*009c*/ 	.byte	0x04, 0x28
        /*009e*/ 	.short	(.L_33 - .L_32)


	//   ....[0]....
.L_32:
        /*00a0*/ 	.word	0x00000070


	//   ....[1]....
        /*00a4*/ 	.word	0x00000080


	//   ....[2]....
        /*00a8*/ 	.word	0x00000140


	//   ....[3]....
        /*00ac*/ 	.word	0x000002b0


	//   ....[4]....
        /*00b0*/ 	.word	0x000002f0


	//   ....[5]....
        /*00b4*/ 	.word	0x00000380


	//   ....[6]....
        /*00b8*/ 	.word	0x00000940


	//----- nvinfo : EIATTR_REG_RECONFIG
	.align		4
.L_33:
        /*00bc*/ 	.byte	0x01, 0x54
	.zero		2


	//----- nvinfo : EIATTR_SYSCALL_OFFSETS
	.align		4
        /*00c0*/ 	.byte	0x04, 0x46
        /*00c2*/ 	.short	(.L_35 - .L_34)


	//   ....[0]....
.L_34:
        /*00c4*/ 	.word	0x000018c0


	//----- nvinfo : EIATTR_MBARRIER_INSTR_OFFSETS
	.align		4
.L_35:
        /*00c8*/ 	.byte	0x04, 0x39
        /*00ca*/ 	.short	(.L_37 - .L_36)


	//   ....[0]....
.L_36:
        /*00cc*/ 	.word	0x00000240
        /*00d0*/ 	.word	0x000000ff
        /*00d4*/ 	.word	0x00000000
        /*00d8*/ 	.short	0x0100
        /*00da*/ 	.byte	0x08
	.zero		1


	//   ....[1]....
        /*00dc*/ 	.word	0x00000250
        /*00e0*/ 	.word	0x000000ff
        /*00e4*/ 	.word	0x00000018
        /*00e8*/ 	.short	0x0100
        /*00ea*/ 	.byte	0x08
	.zero		1


	//   ....[2]....
        /*00ec*/ 	.word	0x00000260
        /*00f0*/ 	.word	0x000000ff
        /*00f4*/ 	.word	0x00000008
        /*00f8*/ 	.short	0x0100
        /*00fa*/ 	.byte	0x08
	.zero		1


	//   ....[3]....
        /*00fc*/ 	.word	0x00000270
        /*0100*/ 	.word	0x000000ff
        /*0104*/ 	.word	0x00000020
        /*0108*/ 	.short	0x0100
        /*010a*/ 	.byte	0x08
	.zero		1


	//   ....[4]....
        /*010c*/ 	.word	0x00000280
        /*0110*/ 	.word	0x000000ff
        /*0114*/ 	.word	0x00000010
        /*0118*/ 	.short	0x0100
        /*011a*/ 	.byte	0x08
	.zero		1


	//   ....[5]....
        /*011c*/ 	.word	0x00000290
        /*0120*/ 	.word	0x000000ff
        /*0124*/ 	.word	0x00000028
        /*0128*/ 	.short	0x0100
        /*012a*/ 	.byte	0x08
	.zero		1


	//   ....[6]....
        /*012c*/ 	.word	0x000007e0
        /*0130*/ 	.word	0x000000ff
        /*0134*/ 	.word	0x00000060
        /*0138*/ 	.short	0x0100
        /*013a*/ 	.byte	0x08
	.zero		1


	//   ....[7]....
        /*013c*/ 	.word	0x00000880
        /*0140*/ 	.word	0x000000ff
        /*0144*/ 	.word	0x00000068
        /*0148*/ 	.short	0x0100
        /*014a*/ 	.byte	0x08
	.zero		1


	//   ....[8]....
        /*014c*/ 	.word	0x000008c0
        /*0150*/ 	.word	0x000000ff
        /*0154*/ 	.word	0x00000040
        /*0158*/ 	.short	0x0100
        /*015a*/ 	.byte	0x09
	.zero		1


	//   ....[9]....
        /*015c*/ 	.word	0x000008d0
        /*0160*/ 	.word	0x000000ff
        /*0164*/ 	.word	0x00000048
        /*0168*/ 	.short	0x0100
        /*016a*/ 	.byte	0x09
	.zero		1


	//   ....[10]....
        /*016c*/ 	.word	0x000008e0
        /*0170*/ 	.word	0x000000ff
        /*0174*/ 	.word	0x00000050
        /*0178*/ 	.short	0x0100
        /*017a*/ 	.byte	0x09
	.zero		1


	//   ....[11]....
        /*017c*/ 	.word	0x000008f0
        /*0180*/ 	.word	0x000000ff
        /*0184*/ 	.word	0x00000058
        /*0188*/ 	.short	0x0100
        /*018a*/ 	.byte	0x09
	.zero		1


	//   ....[12]....
        /*018c*/ 	.word	0x00001780
        /*0190*/ 	.word	0x000000ff
        /*0194*/ 	.word	0xfffffff8
        /*0198*/ 	.short	0x010a
        /*019a*/ 	.byte	0x2b
	.zero		1


	//   ....[13]....
        /*019c*/ 	.word	0x00001950
        /*01a0*/ 	.word	0x00000003
        /*01a4*/ 	.word	0x00000000
        /*01a8*/ 	.short	0x010a
        /*01aa*/ 	.byte	0x3f
	.zero		1


	//   ....[14]....
        /*01ac*/ 	.word	0x00001990
        /*01b0*/ 	.word	0x00000003
        /*01b4*/ 	.word	0x00000000
        /*01b8*/ 	.short	0x010a
        /*01ba*/ 	.byte	0x3f
	.zero		1


	//   ....[15]....
        /*01bc*/ 	.word	0x00001b20
        /*01c0*/ 	.word	0x000000ff
        /*01c4*/ 	.word	0x00000000
        /*01c8*/ 	.short	0x010a
        /*01ca*/ 	.byte	0x04
	.zero		1


	//   ....[16]....
        /*01cc*/ 	.word	0x00001b60
        /*01d0*/ 	.word	0x000000ff
        /*01d4*/ 	.word	0x00000000
        /*01d8*/ 	.short	0x010a
        /*01da*/ 	.byte	0x04
	.zero		1


	//   ....[17]....
        /*01dc*/ 	.word	0x00001c50
        /*01e0*/ 	.word	0x00000005
        /*01e4*/ 	.word	0x00000000
        /*01e8*/ 	.short	0x0101
        /*01ea*/ 	.byte	0x3f
	.zero		1


	//   ....[18]....
        /*01ec*/ 	.word	0x00001d60
        /*01f0*/ 	.word	0x00000003
        /*01f4*/ 	.word	0x00000000
        /*01f8*/ 	.short	0x0101
        /*01fa*/ 	.byte	0x30
	.zero		1


	//   ....[19]....
        /*01fc*/ 	.word	0x00001e60
        /*0200*/ 	.word	0x00000003
        /*0204*/ 	.word	0x00000000
        /*0208*/ 	.short	0x0101
        /*020a*/ 	.byte	0x3f
	.zero		1


	//   ....[20]....
        /*020c*/ 	.word	0x00001ee0
        /*0210*/ 	.word	0x000000ff
        /*0214*/ 	.word	0x00000008
        /*0218*/ 	.short	0x010a
        /*021a*/ 	.byte	0x2b
	.zero		1


	//   ....[21]....
        /*021c*/ 	.word	0x00005350
        /*0220*/ 	.word	0x00000000
        /*0224*/ 	.word	0x00000000
        /*0228*/ 	.short	0x0101
        /*022a*/ 	.byte	0x30
	.zero		1


	//   ....[22]....
        /*022c*/ 	.word	0x00005c80
        /*0230*/ 	.word	0x0000000e
        /*0234*/ 	.word	0x00000018
        /*0238*/ 	.short	0x010a
        /*023a*/ 	.byte	0x3f
	.zero		1


	//   ....[23]....
        /*023c*/ 	.word	0x00006060
        /*0240*/ 	.word	0x00000006
        /*0244*/ 	.word	0x00000068
        /*0248*/ 	.short	0x0101
        /*024a*/ 	.byte	0x3f
	.zero		1


	//   ....[24]....
        /*024c*/ 	.word	0x00006790
        /*0250*/ 	.word	0x00000007
        /*0254*/ 	.word	0x00000000
        /*0258*/ 	.short	0x010a
        /*025a*/ 	.byte	0x3f
	.zero		1


	//   ....[25]....
        /*025c*/ 	.word	0x00006810
        /*0260*/ 	.word	0x00000004
        /*0264*/ 	.word	0x00000000
        /*0268*/ 	.short	0x010a
        /*026a*/ 	.byte	0x3f
	.zero		1


	//   ....[26]....
        /*026c*/ 	.word	0x000068a0
        /*0270*/ 	.word	0x00000005
        /*0274*/ 	.word	0x00000000
        /*0278*/ 	.short	0x010a
        /*027a*/ 	.byte	0x3f
	.zero		1


	//   ....[27]....
        /*027c*/ 	.word	0x00006910
        /*0280*/ 	.word	0x00000003
        /*0284*/ 	.word	0xfffffff8
        /*0288*/ 	.short	0x010a
        /*028a*/ 	.byte	0x3f
	.zero		1


	//   ....[28]....
        /*028c*/ 	.word	0x00006960
        /*0290*/ 	.word	0x00000003
        /*0294*/ 	.word	0x00000000
        /*0298*/ 	.short	0x010a
        /*029a*/ 	.byte	0x3f
	.zero		1


	//   ....[29]....
        /*029c*/ 	.word	0x000069c0
        /*02a0*/ 	.word	0x00000005
        /*02a4*/ 	.word	0x00000000
        /*02a8*/ 	.short	0x010a
        /*02aa*/ 	.byte	0x3f
	.zero		1


	//   ....[30]....
        /*02ac*/ 	.word	0x00006a20
        /*02b0*/ 	.word	0x00000003
        /*02b4*/ 	.word	0x00000008
        /*02b8*/ 	.short	0x010a
        /*02ba*/ 	.byte	0x3f
	.zero		1


	//   ....[31]....
        /*02bc*/ 	.word	0x00006af0
        /*02c0*/ 	.word	0x0000000e
        /*02c4*/ 	.word	0x00000018
        /*02c8*/ 	.short	0x010a
        /*02ca*/ 	.byte	0x3f
	.zero		1


	//   ....[32]....
        /*02cc*/ 	.word	0x00006bc0
        /*02d0*/ 	.word	0x00000007
        /*02d4*/ 	.word	0x00000000
        /*02d8*/ 	.short	0x010a
        /*02da*/ 	.byte	0x3f
	.zero		1


	//   ....[33]....
        /*02dc*/ 	.word	0x00006c10
        /*02e0*/ 	.word	0x00000004
        /*02e4*/ 	.word	0x00000000
        /*02e8*/ 	.short	0x010a
        /*02ea*/ 	.byte	0x3f
	.zero		1


	//----- nvinfo : EIATTR_NUM_MBARRIERS
	.align		4
.L_37:
        /*02ec*/ 	.byte	0x03, 0x38
        /*02ee*/ 	.short	0x000c


	//----- nvinfo : EIATTR_EXIT_INSTR_OFFSETS
	.align		4
        /*02f0*/ 	.byte	0x04, 0x1c
        /*02f2*/ 	.short	(.L_39 - .L_38)


	//   ....[0]....
.L_38:
        /*02f4*/ 	.word	0x000013c0


	//   ....[1]....
        /*02f8*/ 	.word	0x00001420


	//   ....[2]....
        /*02fc*/ 	.word	0x00005950


	//   ....[3]....
        /*0300*/ 	.word	0x00005980


	//   ....[4]....
        /*0304*/ 	.word	0x000068f0


	//----- nvinfo : EIATTR_MAX_THREADS
	.align		4
.L_39:
        /*0308*/ 	.byte	0x04, 0x05
        /*030a*/ 	.short	(.L_41 - .L_40)
.L_40:
        /*030c*/ 	.word	0x00000180
        /*0310*/ 	.word	0x00000001
        /*0314*/ 	.word	0x00000001


	//----- nvinfo : EIATTR_CRS_STACK_SIZE
	.align		4
.L_41:
        /*0318*/ 	.byte	0x04, 0x1e
        /*031a*/ 	.short	(.L_43 - .L_42)
.L_42:
        /*031c*/ 	.word	0x00000000


	//----- nvinfo : EIATTR_CBANK_PARAM_SIZE
	.align		4
.L_43:
        /*0320*/ 	.byte	0x03, 0x19
        /*0322*/ 	.short	0x0470


	//----- nvinfo : EIATTR_PARAM_CBANK
	.align		4
        /*0324*/ 	.byte	0x04, 0x0a
        /*0326*/ 	.short	(.L_45 - .L_44)
	.align		4
.L_44:
        /*0328*/ 	.word	index@(.nv.constant0._ZN7cutlass13device_kernelINS_4gemm6kernel13GemmUniversalIN4cute5tupleIJiiiiEEENS1_10collective13CollectiveMmaINS1_34MainloopSm90TmaGmmaWarpSpecializedILi3ENS5_IJNS4_1CILi2EEENSA_ILi1EEESC_EEENS1_32KernelTmaWarpSpecializedPingpongEEENS5_IJNSA_ILi64EEENSA_ILi128EEENSA_ILi32EEEEEEaNS5_IJlSC_lEEEaSK_NS4_8TiledMMAINS4_8MMA_AtomIJNS4_4SM904GMMA27MMA_64x128x32_S32S8S8_SS_TNEEEENS4_6LayoutINS5_IJSC_SC_SC_EEENS5_IJNSA_ILi0EEEST_ST_EEEEENS5_IJNS4_10UnderscoreESW_SW_EEEEENS4_13SM90_TMA_LOADENS4_14ComposedLayoutINS4_7SwizzleILi1ELi4ELi3EEENS4_18smem_ptr_flag_bitsILi8EEENSR_INS5_IJNSA_ILi8EEESI_EEENS5_IJSI_SC_EEEEEEEvNS4_8identityENS4_23SM90_TMA_LOAD_MULTICASTES19_vS1A_EENS_8epilogue10collective6detail29Sm90TmaWarpSpecializedAdapterINS1E_15DefaultEpilogueIaSK_SK_NS1D_6thread17LinearCombinationIaLi1EiiLNS1I_9ScaleType4KindE0ELNS_15FloatRoundStyleE2EaEENS1_15EpilogueDefaultEEEEEvvEEEEvNT_6ParamsE)
        /*032c*/ 	.short	0x0210
        /*032e*/ 	.short	0x0470


	//----- nvinfo : EIATTR_SW_WAR
	.align		4
.L_45:
        /*0330*/ 	.byte	0x04, 0x36
        /*0332*/ 	.short	(.L_47 - .L_46)
.L_46:
        /*0334*/ 	.word	0x00000008
.L_47:


//--------------------- .nv.callgraph             --------------------------
	.section	.nv.callgraph,"",@"SHT_CUDA_CALLGRAPH"
	.align	4
	.sectionentsize	8
	.align		4
        /*0000*/ 	.word	0x00000000
	.align		4
        /*0004*/ 	.word	0xffffffff
	.align		4
        /*0008*/ 	.word	index@(_ZN7cutlass13device_kernelINS_4gemm6kernel13GemmUniversalIN4cute5tupleIJiiiiEEENS1_10collective13CollectiveMmaINS1_34MainloopSm90TmaGmmaWarpSpecializedILi3ENS5_IJNS4_1CILi2EEENSA_ILi1EEESC_EEENS1_32KernelTmaWarpSpecializedPingpongEEENS5_IJNSA_ILi64EEENSA_ILi128EEENSA_ILi32EEEEEEaNS5_IJlSC_lEEEaSK_NS4_8TiledMMAINS4_8MMA_AtomIJNS4_4SM904GMMA27MMA_64x128x32_S32S8S8_SS_TNEEEENS4_6LayoutINS5_IJSC_SC_SC_EEENS5_IJNSA_ILi0EEEST_ST_EEEEENS5_IJNS4_10UnderscoreESW_SW_EEEEENS4_13SM90_TMA_LOADENS4_14ComposedLayoutINS4_7SwizzleILi1ELi4ELi3EEENS4_18smem_ptr_flag_bitsILi8EEENSR_INS5_IJNSA_ILi8EEESI_EEENS5_IJSI_SC_EEEEEEEvNS4_8identityENS4_23SM90_TMA_LOAD_MULTICASTES19_vS1A_EENS_8epilogue10collective6detail29Sm90TmaWarpSpecializedAdapterINS1E_15DefaultEpilogueIaSK_SK_NS1D_6thread17LinearCombinationIaLi1EiiLNS1I_9ScaleType4KindE0ELNS_15FloatRoundStyleE2EaEENS1_15EpilogueDefaultEEEEEvvEEEEvNT_6ParamsE)
	.align		4
        /*000c*/ 	.word	index@(__assertfail)
	.align		4
        /*0010*/ 	.word	0x00000000
	.align		4
        /*0014*/ 	.word	0xfffffffe
	.align		4
        /*0018*/ 	.word	0x00000000
	.align		4
        /*001c*/ 	.word	0xfffffffd
	.align		4
        /*0020*/ 	.word	0x00000000
	.align		4
        /*0024*/ 	.word	0xfffffffc


//--------------------- .nv.constant4             --------------------------
	.section	.nv.constant4,"a",@progbits
	.align	8
	.align		8
.nv.constant4:
        /*0000*/ 	.dword	__assertfail
	.align		8
        /*0008*/ 	.dword	__unnamed_1
	.align		8
        /*0010*/ 	.dword	_ZN39_INTERNAL_fe6e4915_4_k_cu_541ccffd_53994cuda3std3__45__cpo5beginE
	.align		8
        /*0018*/ 	.dword	_ZN39_INTERNAL_fe6e4915_4_k_cu_541ccffd_53994cuda3std3__45__cpo3endE
	.align		8
        /*0020*/ 	.dword	_ZN39_INTERNAL_fe6e4915_4_k_cu_541ccffd_53994cuda3std3__45__cpo6cbeginE
	.align		8
        /*0028*/ 	.dword	_ZN39_INTERNAL_fe6e4915_4_k_cu_541ccffd_53994cuda3std3__45__cpo4cendE
	.align		8
        /*0030*/ 	.dword	_ZN39_INTERNAL_fe6e4915_4_k_cu_541ccffd_53994cuda3std3__441_GLOBAL__N__fe6e4915_4_k_cu_541ccffd_53996ignoreE
	.align		8
        /*0038*/ 	.dword	_ZN39_INTERNAL_fe6e4915_4_k_cu_541ccffd_53994cuda3std3__419piecewise_constructE
	.align		8
        /*0040*/ 	.dword	_ZN39_INTERNAL_fe6e4915_4_k_cu_541ccffd_53994cuda3std3__48in_placeE
	.align		8
        /*0048*/ 	.dword	_ZN39_INTERNAL_fe6e4915_4_k_cu_541ccffd_53994cuda3std6ranges3__45__cpo4swapE
	.align		8
        /*0050*/ 	.dword	_ZN39_INTERNAL_fe6e4915_4_k_cu_541ccffd_53994cuda3std6ranges3__45__cpo9iter_moveE
	.align		8
        /*0058*/ 	.dword	_ZN39_INTERNAL_fe6e4915_4_k_cu_541ccffd_53994cute7productE
	.align		8
        /*0060*/ 	.dword	_ZN39_INTERNAL_fe6e4915_4_k_cu_541ccffd_53994cute1_E
	.align		8
        /*0068*/ 	.dword	$str$22
	.align		8
        /*0070*/ 	.dword	$str$23


//--------------------- .text._ZN7cutlass13device_kernelINS_4gemm6kernel13GemmUniversalIN4cute5tupleIJiiiiEEENS1_10collective13CollectiveMmaINS1_34MainloopSm90TmaGmmaWarpSpecializedILi3ENS5_IJNS4_1CILi2EEENSA_ILi1EEESC_EEENS1_32KernelTmaWarpSpecializedPingpongEEENS5_IJNSA_ILi64EEENSA_ILi128EEENSA_ILi32EEEEEEaNS5_IJlSC_lEEEaSK_NS4_8TiledMMAINS4_8MMA_AtomIJNS4_4SM904GMMA27MMA_64x128x32_S32S8S8_SS_TNEEEENS4_6LayoutINS5_IJSC_SC_SC_EEENS5_IJNSA_ILi0EEEST_ST_EEEEENS5_IJNS4_10UnderscoreESW_SW_EEEEENS4_13SM90_TMA_LOADENS4_14ComposedLayoutINS4_7SwizzleILi1ELi4ELi3EEENS4_18smem_ptr_flag_bitsILi8EEENSR_INS5_IJNSA_ILi8EEESI_EEENS5_IJSI_SC_EEEEEEEvNS4_8identityENS4_23SM90_TMA_LOAD_MULTICASTES19_vS1A_EENS_8epilogue10collective6detail29Sm90TmaWarpSpecializedAdapterINS1E_15DefaultEpilogueIaSK_SK_NS1D_6thread17LinearCombinationIaLi1EiiLNS1I_9ScaleType4KindE0ELNS_15FloatRoundStyleE2EaEENS1_15EpilogueDefaultEEEEEvvEEEEvNT_6ParamsE --------------------------
	.section	.text._ZN7cutlass13device_kernelINS_4gemm6kernel13GemmUniversalIN4cute5tupleIJiiiiEEENS1_10collective13CollectiveMmaINS1_34MainloopSm90TmaGmmaWarpSpecializedILi3ENS5_IJNS4_1CILi2EEENSA_ILi1EEESC_EEENS1_32KernelTmaWarpSpecializedPingpongEEENS5_IJNSA_ILi64EEENSA_ILi128EEENSA_ILi32EEEEEEaNS5_IJlSC_lEEEaSK_NS4_8TiledMMAINS4_8MMA_AtomIJNS4_4SM904GMMA27MMA_64x128x32_S32S8S8_SS_TNEEEENS4_6LayoutINS5_IJSC_SC_SC_EEENS5_IJNSA_ILi0EEEST_ST_EEEEENS5_IJNS4_10UnderscoreESW_SW_EEEEENS4_13SM90_TMA_LOADENS4_14ComposedLayoutINS4_7SwizzleILi1ELi4ELi3EEENS4_18smem_ptr_flag_bitsILi8EEENSR_INS5_IJNSA_ILi8EEESI_EEENS5_IJSI_SC_EEEEEEEvNS4_8identityENS4_23SM90_TMA_LOAD_MULTICASTES19_vS1A_EENS_8epilogue10collective6detail29Sm90TmaWarpSpecializedAdapterINS1E_15DefaultEpilogueIaSK_SK_NS1D_6thread17LinearCombinationIaLi1EiiLNS1I_9ScaleType4KindE0ELNS_15FloatRoundStyleE2EaEENS1_15EpilogueDefaultEEEEEvvEEEEvNT_6ParamsE,"ax",@progbits
	.align	128
.text._ZN7cutlass13device_kernelINS_4gemm6kernel13GemmUniversalIN4cute5tupleIJiiiiEEENS1_10collective13CollectiveMmaINS1_34MainloopSm90TmaGmmaWarpSpecializedILi3ENS5_IJNS4_1CILi2EEENSA_ILi1EEESC_EEENS1_32KernelTmaWarpSpecializedPingpongEEENS5_IJNSA_ILi64EEENSA_ILi128EEENSA_ILi32EEEEEEaNS5_IJlSC_lEEEaSK_NS4_8TiledMMAINS4_8MMA_AtomIJNS4_4SM904GMMA27MMA_64x128x32_S32S8S8_SS_TNEEEENS4_6LayoutINS5_IJSC_SC_SC_EEENS5_IJNSA_ILi0EEEST_ST_EEEEENS5_IJNS4_10UnderscoreESW_SW_EEEEENS4_13SM90_TMA_LOADENS4_14ComposedLayoutINS4_7SwizzleILi1ELi4ELi3EEENS4_18smem_ptr_flag_bitsILi8EEENSR_INS5_IJNSA_ILi8EEESI_EEENS5_IJSI_SC_EEEEEEEvNS4_8identityENS4_23SM90_TMA_LOAD_MULTICASTES19_vS1A_EENS_8epilogue10collective6detail29Sm90TmaWarpSpecializedAdapterINS1E_15DefaultEpilogueIaSK_SK_NS1D_6thread17LinearCombinationIaLi1EiiLNS1I_9ScaleType4KindE0ELNS_15FloatRoundStyleE2EaEENS1_15EpilogueDefaultEEEEEvvEEEEvNT_6ParamsE:
        .type           _ZN7cutlass13device_kernelINS_4gemm6kernel13GemmUniversalIN4cute5tupleIJiiiiEEENS1_10collective13CollectiveMmaINS1_34MainloopSm90TmaGmmaWarpSpecializedILi3ENS5_IJNS4_1CILi2EEENSA_ILi1EEESC_EEENS1_32KernelTmaWarpSpecializedPingpongEEENS5_IJNSA_ILi64EEENSA_ILi128EEENSA_ILi32EEEEEEaNS5_IJlSC_lEEEaSK_NS4_8TiledMMAINS4_8MMA_AtomIJNS4_4SM904GMMA27MMA_64x128x32_S32S8S8_SS_TNEEEENS4_6LayoutINS5_IJSC_SC_SC_EEENS5_IJNSA_ILi0EEEST_ST_EEEEENS5_IJNS4_10UnderscoreESW_SW_EEEEENS4_13SM90_TMA_LOADENS4_14ComposedLayoutINS4_7SwizzleILi1ELi4ELi3EEENS4_18smem_ptr_flag_bitsILi8EEENSR_INS5_IJNSA_ILi8EEESI_EEENS5_IJSI_SC_EEEEEEEvNS4_8identityENS4_23SM90_TMA_LOAD_MULTICASTES19_vS1A_EENS_8epilogue10collective6detail29Sm90TmaWarpSpecializedAdapterINS1E_15DefaultEpilogueIaSK_SK_NS1D_6thread17LinearCombinationIaLi1EiiLNS1I_9ScaleType4KindE0ELNS_15FloatRoundStyleE2EaEENS1_15EpilogueDefaultEEEEEvvEEEEvNT_6ParamsE,@function
        .size           _ZN7cutlass13device_kernelINS_4gemm6kernel13GemmUniversalIN4cute5tupleIJiiiiEEENS1_10collective13CollectiveMmaINS1_34MainloopSm90TmaGmmaWarpSpecializedILi3ENS5_IJNS4_1CILi2EEENSA_ILi1EEESC_EEENS1_32KernelTmaWarpSpecializedPingpongEEENS5_IJNSA_ILi64EEENSA_ILi128EEENSA_ILi32EEEEEEaNS5_IJlSC_lEEEaSK_NS4_8TiledMMAINS4_8MMA_AtomIJNS4_4SM904GMMA27MMA_64x128x32_S32S8S8_SS_TNEEEENS4_6LayoutINS5_IJSC_SC_SC_EEENS5_IJNSA_ILi0EEEST_ST_EEEEENS5_IJNS4_10UnderscoreESW_SW_EEEEENS4_13SM90_TMA_LOADENS4_14ComposedLayoutINS4_7SwizzleILi1ELi4ELi3EEENS4_18smem_ptr_flag_bitsILi8EEENSR_INS5_IJNSA_ILi8EEESI_EEENS5_IJSI_SC_EEEEEEEvNS4_8identityENS4_23SM90_TMA_LOAD_MULTICASTES19_vS1A_EENS_8epilogue10collective6detail29Sm90TmaWarpSpecializedAdapterINS1E_15DefaultEpilogueIaSK_SK_NS1D_6thread17LinearCombinationIaLi1EiiLNS1I_9ScaleType4KindE0ELNS_15FloatRoundStyleE2EaEENS1_15EpilogueDefaultEEEEEvvEEEEvNT_6ParamsE,(.L_x_203 - _ZN7cutlass13device_kernelINS_4gemm6kernel13GemmUniversalIN4cute5tupleIJiiiiEEENS1_10collective13CollectiveMmaINS1_34MainloopSm90TmaGmmaWarpSpecializedILi3ENS5_IJNS4_1CILi2EEENSA_ILi1EEESC_EEENS1_32KernelTmaWarpSpecializedPingpongEEENS5_IJNSA_ILi64EEENSA_ILi128EEENSA_ILi32EEEEEEaNS5_IJlSC_lEEEaSK_NS4_8TiledMMAINS4_8MMA_AtomIJNS4_4SM904GMMA27MMA_64x128x32_S32S8S8_SS_TNEEEENS4_6LayoutINS5_IJSC_SC_SC_EEENS5_IJNSA_ILi0EEEST_ST_EEEEENS5_IJNS4_10UnderscoreESW_SW_EEEEENS4_13SM90_TMA_LOADENS4_14ComposedLayoutINS4_7SwizzleILi1ELi4ELi3EEENS4_18smem_ptr_flag_bitsILi8EEENSR_INS5_IJNSA_ILi8EEESI_EEENS5_IJSI_SC_EEEEEEEvNS4_8identityENS4_23SM90_TMA_LOAD_MULTICASTES19_vS1A_EENS_8epilogue10collective6detail29Sm90TmaWarpSpecializedAdapterINS1E_15DefaultEpilogueIaSK_SK_NS1D_6thread17LinearCombinationIaLi1EiiLNS1I_9ScaleType4KindE0ELNS_15FloatRoundStyleE2EaEENS1_15EpilogueDefaultEEEEEvvEEEEvNT_6ParamsE)
        .other          _ZN7cutlass13device_kernelINS_4gemm6kernel13GemmUniversalIN4cute5tupleIJiiiiEEENS1_10collective13CollectiveMmaINS1_34MainloopSm90TmaGmmaWarpSpecializedILi3ENS5_IJNS4_1CILi2EEENSA_ILi1EEESC_EEENS1_32KernelTmaWarpSpecializedPingpongEEENS5_IJNSA_ILi64EEENSA_ILi128EEENSA_ILi32EEEEEEaNS5_IJlSC_lEEEaSK_NS4_8TiledMMAINS4_8MMA_AtomIJNS4_4SM904GMMA27MMA_64x128x32_S32S8S8_SS_TNEEEENS4_6LayoutINS5_IJSC_SC_SC_EEENS5_IJNSA_ILi0EEEST_ST_EEEEENS5_IJNS4_10UnderscoreESW_SW_EEEEENS4_13SM90_TMA_LOADENS4_14ComposedLayoutINS4_7SwizzleILi1ELi4ELi3EEENS4_18smem_ptr_flag_bitsILi8EEENSR_INS5_IJNSA_ILi8EEESI_EEENS5_IJSI_SC_EEEEEEEvNS4_8identityENS4_23SM90_TMA_LOAD_MULTICASTES19_vS1A_EENS_8epilogue10collective6detail29Sm90TmaWarpSpecializedAdapterINS1E_15DefaultEpilogueIaSK_SK_NS1D_6thread17LinearCombinationIaLi1EiiLNS1I_9ScaleType4KindE0ELNS_15FloatRoundStyleE2EaEENS1_15EpilogueDefaultEEEEEvvEEEEvNT_6ParamsE,@"STO_CUDA_ENTRY STV_DEFAULT"
_ZN7cutlass13device_kernelINS_4gemm6kernel13GemmUniversalIN4cute5tupleIJiiiiEEENS1_10collective13CollectiveMmaINS1_34MainloopSm90TmaGmmaWarpSpecializedILi3ENS5_IJNS4_1CILi2EEENSA_ILi1EEESC_EEENS1_32KernelTmaWarpSpecializedPingpongEEENS5_IJNSA_ILi64EEENSA_ILi128EEENSA_ILi32EEEEEEaNS5_IJlSC_lEEEaSK_NS4_8TiledMMAINS4_8MMA_AtomIJNS4_4SM904GMMA27MMA_64x128x32_S32S8S8_SS_TNEEEENS4_6LayoutINS5_IJSC_SC_SC_EEENS5_IJNSA_ILi0EEEST_ST_EEEEENS5_IJNS4_10UnderscoreESW_SW_EEEEENS4_13SM90_TMA_LOADENS4_14ComposedLayoutINS4_7SwizzleILi1ELi4ELi3EEENS4_18smem_ptr_flag_bitsILi8EEENSR_INS5_IJNSA_ILi8EEESI_EEENS5_IJSI_SC_EEEEEEEvNS4_8identityENS4_23SM90_TMA_LOAD_MULTICASTES19_vS1A_EENS_8epilogue10collective6detail29Sm90TmaWarpSpecializedAdapterINS1E_15DefaultEpilogueIaSK_SK_NS1D_6thread17LinearCombinationIaLi1EiiLNS1I_9ScaleType4KindE0ELNS_15FloatRoundStyleE2EaEENS1_15EpilogueDefaultEEEEEvvEEEEvNT_6ParamsE:
[----:B------:R-:W0:Y:S02]  /*0000*/  LDC R1, c[0x0][0x28] ;  /* 0x00000a00ff017b82 */ /* 0x000e240000000800 */
[----:B0-----:R-:W-:Y:S01]  /*0010*/  VIADD R1, R1, 0xfffffff8 ;  /* 0xfffffff801017836 */ /* 0x001fe20000000000 */
[----:B------:R-:W0:Y:S01]  /*0020*/  S2R R5, SR_TID.X ;  /* 0x0000000000057919 */ /* 0x000e220000002100 */
[----:B------:R-:W-:Y:S01]  /*0030*/  ELECT P0, URZ, PT ;  /* 0x00000000003f782f */ /* 0x000fe20003800000 */
[----:B------:R-:W-:Y:S01]  /*0040*/  BSSY B0, `(.L_x_0) ;  /* 0x000000f000007945 */ /* 0x000fe20003800000 */
[--C-:B0-----:R-:W-:Y:S02]  /*0050*/  SHF.R.U32.HI R0, RZ, 0x5, R5.reuse ;  /* 0x00000005ff007819 */ /* 0x101fe40000011605 */
[----:B------:R-:W-:-:S03]  /*0060*/  SHF.R.U32.HI R7, RZ, 0x7, R5 ;  /* 0x00000007ff077819 */ /* 0x000fc60000011605 */
[----:B------:R-:W0:Y:S04]  /*0070*/  SHFL.IDX PT, R2, R0, RZ, 0x1f ;  /* 0x00001fff00027589 */ /* 0x000e2800000e0000 */
[----:B------:R1:W2:Y:S01]  /*0080*/  SHFL.IDX PT, R10, R7, RZ, 0x1f ;  /* 0x00001fff070a7589 */ /* 0x0002a200000e0000 */
[----:B0-----:R-:W-:-:S13]  /*0090*/  ISETP.NE.OR P0, PT, R2, RZ, !P0 ;  /* 0x000000ff0200720c */ /* 0x001fda0004705670 */
[----:B-12---:R-:W-:Y:S05]  /*00a0*/  @P0 BRA `(.L_x_1) ;  /* 0x0000000000200947 */ /* 0x006fea0003800000 */
[----:B------:R-:W-:Y:S02]  /*00b0*/  ULDC.64 UR4, c[0x0][0x198] ;  /* 0x0000660000047ab9 */ /* 0x000fe40000000a00 */
[----:B------:R-:W-:Y:S02]  /*00c0*/  UIADD3 UR6, UP0, UR4, 0xf0, URZ ;  /* 0x000000f004067890 */ /* 0x000fe4000ff1e03f */
[----:B------:R-:W-:Y:S02]  /*00d0*/  UIADD3 UR4, UP1, UR4, 0x1f0, URZ ;  /* 0x000001f004047890 */ /* 0x000fe4000ff3e03f */
[----:B------:R-:W-:Y:S02]  /*00e0*/  UIADD3.X UR7, URZ, UR5, URZ, UP0, !UPT ;  /* 0x000000053f077290 */ /* 0x000fe400087fe43f */
[----:B------:R-:W-:-:S07]  /*00f0*/  UIADD3.X UR5, URZ, UR5, URZ, UP1, !UPT ;  /* 0x000000053f057290 */ /* 0x000fce0008ffe43f */
[----:B------:R0:W-:Y:S02]  /*0100*/  UTMACCTL.PF [UR6] ;  /* 0x00000000060079b9 */ /* 0x0001e40008040000 */
[----:B------:R0:W-:Y:S02]  /*0110*/  UTMACCTL.PF [UR4] ;  /* 0x00000000040079b9 */ /* 0x0001e40008040000 */
[----:B0-----:R-:W-:Y:S01]  /*0120*/  NOP ;  /* 0x0000000000007918 */ /* 0x001fe20000000000 */
.L_x_1:
[----:B------:R-:W-:Y:S05]  /*0130*/  BSYNC B0 ;  /* 0x0000000000007941 */ /* 0x000fea0003800000 */
.L_x_0:
[----:B------:R-:W0:Y:S02]  /*0140*/  SHFL.IDX PT, R8, R0, RZ, 0x1f ;  /* 0x00001fff00087589 */ /* 0x000e2400000e0000 */
[----:B0-----:R-:W-:-:S13]  /*0150*/  ISETP.NE.AND P0, PT, R8, RZ, PT ;  /* 0x000000ff0800720c */ /* 0x001fda0003f05270 */
[----:B------:R-:W-:Y:S05]  /*0160*/  @P0 BRA `(.L_x_2) ;  /* 0x0000000000500947 */ /* 0x000fea0003800000 */
[----:B------:R-:W0:Y:S01]  /*0170*/  S2UR UR8, SR_CgaCtaId ;  /* 0x00000000000879c3 */ /* 0x000e220000008800 */
[----:B------:R-:W-:Y:S01]  /*0180*/  UMOV UR4, 0x400 ;  /* 0x0000040000047882 */ /* 0x000fe20000000000 */
[----:B------:R-:W-:Y:S01]  /*0190*/  UMOV UR5, 0x1 ;  /* 0x0000000100057882 */ /* 0x000fe20000000000 */
[----:B------:R-:W-:Y:S01]  /*01a0*/  UMOV UR6, 0x2 ;  /* 0x0000000200067882 */ /* 0x000fe20000000000 */
[----:B------:R-:W-:Y:S01]  /*01b0*/  ELECT P0, URZ, PT ;  /* 0x00000000003f782f */ /* 0x000fe20003800000 */
[----:B------:R-:W-:-:S04]  /*01c0*/  UIADD3 UR6, -UR6, 0x100000, URZ ;  /* 0x0010000006067890 */ /* 0x000fc8000fffe13f */
[----:B------:R-:W-:Y:S02]  /*01d0*/  USHF.L.U32 UR7, UR6, 0xb, URZ ;  /* 0x0000000b06077899 */ /* 0x000fe4000800063f */
[----:B------:R-:W-:Y:S02]  /*01e0*/  USHF.L.U32 UR6, UR6, 0x1, URZ ;  /* 0x0000000106067899 */ /* 0x000fe4000800063f */
[----:B0-----:R-:W-:Y:S02]  /*01f0*/  ULEA UR8, UR8, UR4, 0x18 ;  /* 0x0000000408087291 */ /* 0x001fe4000f8ec03f */
[----:B------:R-:W-:-:S04]  /*0200*/  UIADD3 UR4, -UR5, 0x100000, URZ ;  /* 0x0010000005047890 */ /* 0x000fc8000fffe13f */
[----:B------:R-:W-:Y:S02]  /*0210*/  USHF.L.U32 UR5, UR4, 0xb, URZ ;  /* 0x0000000b04057899 */ /* 0x000fe4000800063f */
[----:B------:R-:W-:Y:S01]  /*0220*/  USHF.L.U32 UR4, UR4, 0x1, URZ ;  /* 0x0000000104047899 */ /* 0x000fe2000800063f */
[----:B------:R-:W0:Y:S11]  /*0230*/  FENCE.VIEW.ASYNC.S ;  /* 0x00000000000073c6 */ /* 0x000e360000000000 */
[----:B0-----:R0:W1:Y:S01]  /*0240*/  SYNCS.EXCH.64 URZ, [UR8], UR4 ;  /* 0x00000004083f75b2 */ /* 0x0010620008000100 */
[----:B------:R0:W2:Y:S01]  /*0250*/  SYNCS.EXCH.64 URZ, [UR8+0x18], UR6 ;  /* 0x00001806083f75b2 */ /* 0x0000a20008000100 */
[----:B------:R0:W3:Y:S01]  /*0260*/  SYNCS.EXCH.64 URZ, [UR8+0x8], UR4 ;  /* 0x00000804083f75b2 */ /* 0x0000e20008000100 */
[----:B------:R0:W4:Y:S01]  /*0270*/  SYNCS.EXCH.64 URZ, [UR8+0x20], UR6 ;  /* 0x00002006083f75b2 */ /* 0x0001220008000100 */
[----:B------:R0:W0:Y:S01]  /*0280*/  SYNCS.EXCH.64 URZ, [UR8+0x10], UR4 ;  /* 0x00001004083f75b2 */ /* 0x0000220008000100 */
[----:B------:R0:W0:Y:S01]  /*0290*/  SYNCS.EXCH.64 URZ, [UR8+0x28], UR6 ;  /* 0x00002806083f75b2 */ /* 0x0000220008000100 */
[----:B------:R-:W-:Y:S01]  /*02a0*/  NOP ;  /* 0x0000000000007918 */ /* 0x000fe20000000000 */
.L_x_2:
[----:B------:R-:W5:Y:S01]  /*02b0*/  SHFL.IDX PT, R9, R0, RZ, 0x1f ;  /* 0x00001fff00097589 */ /* 0x000f6200000e0000 */
[----:B------:R-:W-:Y:S01]  /*02c0*/  SHF.R.S32.HI R4, RZ, 0x1f, R5 ;  /* 0x0000001fff047819 */ /* 0x000fe20000011405 */
[----:B------:R-:W1:Y:S01]  /*02d0*/  S2UR UR12, SR_CTAID.X ;  /* 0x00000000000c79c3 */ /* 0x000e620000002500 */
[----:B------:R-:W-:Y:S01]  /*02e0*/  ELECT P0, URZ, PT ;  /* 0x00000000003f782f */ /* 0x000fe20003800000 */
[----:B------:R1:W2:Y:S01]  /*02f0*/  SHFL.IDX PT, R11, R0, RZ, 0x1f ;  /* 0x00001fff000b7589 */ /* 0x0002a200000e0000 */
[----:B------:R-:W-:Y:S02]  /*0300*/  LEA.HI R4, R4, R5, RZ, 0x7 ;  /* 0x0000000504047211 */ /* 0x000fe400078f38ff */
[----:B------:R-:W-:Y:S02]  /*0310*/  ELECT P1, URZ, PT ;  /* 0x00000000003f782f */ /* 0x000fe40003820000 */
[----:B------:R-:W-:Y:S01]  /*0320*/  SHF.R.S32.HI R13, RZ, 0x1f, R8 ;  /* 0x0000001fff0d7819 */ /* 0x000fe20000011408 */
[----:B------:R-:W3:Y:S01]  /*0330*/  S2R R6, SR_CTAID.Y ;  /* 0x0000000000067919 */ /* 0x000ee20000002600 */
[----:B------:R-:W-:Y:S01]  /*0340*/  LOP3.LUT R4, R4, 0xffffff80, RZ, 0xc0, !PT ;  /* 0xffffff8004047812 */ /* 0x000fe200078ec0ff */
[----:B------:R-:W4:Y:S01]  /*0350*/  LDC R14, c[0x0][0x140] ;  /* 0x00005000ff0e7b82 */ /* 0x000f220000000800 */
[----:B0-----:R-:W-:Y:S01]  /*0360*/  ULDC UR4, c[0x0][0x150] ;  /* 0x0000540000047ab9 */ /* 0x001fe20000000800 */
[----:B------:R-:W-:Y:S01]  /*0370*/  LEA.HI R13, R13, R8, RZ, 0x2 ;  /* 0x000000080d0d7211 */ /* 0x000fe200078f10ff */
[----:B------:R-:W0:Y:S01]  /*0380*/  SHFL.IDX PT, R16, R7, RZ, 0x1f ;  /* 0x00001fff07107589 */ /* 0x000e2200000e0000 */
[----:B------:R-:W-:Y:S01]  /*0390*/  IMAD.IADD R4, R5, 0x1, -R4 ;  /* 0x0000000105047824 */ /* 0x000fe200078e0a04 */
[----:B------:R-:W-:Y:S01]  /*03a0*/  UMOV UR11, 0x80 ;  /* 0x00000080000b7882 */ /* 0x000fe20000000000 */
[----:B------:R-:W-:Y:S01]  /*03b0*/  LOP3.LUT R13, R13, 0x3ffffffc, RZ, 0xc0, !PT ;  /* 0x3ffffffc0d0d7812 */ /* 0x000fe200078ec0ff */
[----:B------:R-:W-:Y:S01]  /*03c0*/  NOP ;  /* 0x0000000000007918 */ /* 0x000fe20000000000 */
[----:B------:R-:W0:Y:S01]  /*03d0*/  LDC R15, c[0x0][0x144] ;  /* 0x00005100ff0f7b82 */ /* 0x000e220000000800 */
[----:B------:R-:W-:Y:S01]  /*03e0*/  SHF.R.S32.HI R3, RZ, 0x1f, R4 ;  /* 0x0000001fff037819 */ /* 0x000fe20000011404 */
[----:B------:R-:W-:Y:S01]  /*03f0*/  NOP ;  /* 0x0000000000007918 */ /* 0x000fe20000000000 */
[----:B------:R-:W-:Y:S01]  /*0400*/  IMAD.IADD R8, R8, 0x1, -R13 ;  /* 0x0000000108087824 */ /* 0x000fe200078e0a0d */
[C---:B------:R-:W-:Y:S01]  /*0410*/  ISETP.NE.AND P4, PT, R10.reuse, RZ, PT ;  /* 0x000000ff0a00720c */ /* 0x040fe20003f85270 */
[----:B------:R-:W-:Y:S01]  /*0420*/  VIADD R33, R10, 0xffffffff ;  /* 0xffffffff0a217836 */ /* 0x000fe20000000000 */
[----:B-----5:R-:W-:Y:S01]  /*0430*/  ISETP.NE.OR P0, PT, R9, RZ, !P0 ;  /* 0x000000ff0900720c */ /* 0x020fe20004705670 */
[----:B------:R-:W-:Y:S01]  /*0440*/  IMAD.MOV.U32 R89, RZ, RZ, 0x1 ;  /* 0x00000001ff597424 */ /* 0x000fe200078e00ff */
[----:B------:R-:W-:Y:S01]  /*0450*/  LEA.HI R9, R3, R4, RZ, 0x3 ;  /* 0x0000000403097211 */ /* 0x000fe200078f18ff */
[----:B------:R-:W5:Y:S01]  /*0460*/  LDC R21, c[0x0][0x148] ;  /* 0x00005200ff157b82 */ /* 0x000f620000000800 */
[----:B-1----:R-:W-:-:S02]  /*0470*/  I2FP.F32.U32 R12, UR12 ;  /* 0x0000000c000c7c45 */ /* 0x002fc40008201000 */
[--C-:B------:R-:W-:Y:S02]  /*0480*/  SHF.R.S32.HI R0, RZ, 0x3, R9.reuse ;  /* 0x00000003ff007819 */ /* 0x100fe40000011409 */
[----:B------:R-:W-:Y:S01]  /*0490*/  SHF.R.S32.HI R9, RZ, 0x1f, R9 ;  /* 0x0000001fff097819 */ /* 0x000fe20000011409 */
[----:B------:R-:W-:Y:S01]  /*04a0*/  FMUL R12, R12, UR4 ;  /* 0x000000040c0c7c20 */ /* 0x000fe20008400000 */
[----:B--2---:R-:W-:Y:S01]  /*04b0*/  ISETP.NE.OR P1, PT, R11, RZ, !P1 ;  /* 0x000000ff0b00720c */ /* 0x004fe20004f25670 */
[----:B------:R-:W-:Y:S01]  /*04c0*/  ULDC UR4, c[0x0][0x154] ;  /* 0x0000550000047ab9 */ /* 0x000fe20000000800 */
[----:B------:R-:W-:Y:S01]  /*04d0*/  LEA.HI R11, R9, R0, RZ, 0x2 ;  /* 0x00000000090b7211 */ /* 0x000fe200078f10ff */
[----:B------:R-:W-:Y:S01]  /*04e0*/  VOTEU.ALL UP1, P0 ;  /* 0x00000000003f7886 */ /* 0x000fe20000020000 */
[----:B------:R-:W-:Y:S01]  /*04f0*/  SHF.R.S32.HI R9, RZ, 0x1f, R2 ;  /* 0x0000001fff097819 */ /* 0x000fe20000011402 */
[----:B------:R-:W1:Y:S01]  /*0500*/  F2I.U32.TRUNC.NTZ R12, R12 ;  /* 0x0000000c000c7305 */ /* 0x000e62000020f000 */
[----:B------:R-:W-:Y:S01]  /*0510*/  LOP3.LUT R11, R11, 0xfffffffc, RZ, 0xc0, !PT ;  /* 0xfffffffc0b0b7812 */ /* 0x000fe200078ec0ff */
[----:B------:R-:W-:Y:S01]  /*0520*/  VOTEU.ALL UP0, P0 ;  /* 0x00000000003f7886 */ /* 0x000fe20000000000 */
[----:B------:R-:W-:Y:S01]  /*0530*/  LEA.HI R9, R9, R2, RZ, 0x2 ;  /* 0x0000000209097211 */ /* 0x000fe200078f10ff */
[----:B------:R-:W2:Y:S01]  /*0540*/  @!UP1 S2UR UR7, SR_CgaCtaId ;  /* 0x00000000000799c3 */ /* 0x000ea20000008800 */
[----:B----4-:R-:W-:Y:S01]  /*0550*/  ISETP.EQ.U32.AND P2, PT, R14, 0x1, PT ;  /* 0x000000010e00780c */ /* 0x010fe20003f42070 */
[----:B------:R-:W-:Y:S01]  /*0560*/  IMAD.IADD R11, R0, 0x1, -R11 ;  /* 0x00000001000b7824 */ /* 0x000fe200078e0a0b */
[----:B------:R-:W-:Y:S01]  /*0570*/  LOP3.LUT R9, R9, 0xfffffffc, RZ, 0xc0, !PT ;  /* 0xfffffffc09097812 */ /* 0x000fe200078ec0ff */
[----:B------:R-:W-:Y:S01]  /*0580*/  VOTEU.ALL UP2, P1 ;  /* 0x00000000003f7886 */ /* 0x000fe20000840000 */
[----:B------:R-:W-:Y:S01]  /*0590*/  @!UP1 UMOV UR6, 0x400 ;  /* 0x0000040000069882 */ /* 0x000fe20000000000 */
[----:B------:R-:W-:Y:S01]  /*05a0*/  IMAD R8, R8, 0x4, R11 ;  /* 0x0000000408087824 */ /* 0x000fe200078e020b */
[----:B------:R-:W-:Y:S01]  /*05b0*/  VOTEU.ALL UP3, P1 ;  /* 0x00000000003f7886 */ /* 0x000fe20000860000 */
[----:B------:R-:W-:Y:S01]  /*05c0*/  IMAD.IADD R14, R2, 0x1, -R9 ;  /* 0x00000001020e7824 */ /* 0x000fe200078e0a09 */
[----:B---3--:R-:W-:Y:S01]  /*05d0*/  I2FP.F32.U32 R2, R6 ;  /* 0x0000000600027245 */ /* 0x008fe20000201000 */
[----:B------:R-:W3:Y:S01]  /*05e0*/  @!UP2 S2UR UR10, SR_CgaCtaId ;  /* 0x00000000000aa9c3 */ /* 0x000ee20000008800 */
[----:B------:R-:W-:Y:S01]  /*05f0*/  LEA.HI R0, R8, R8, RZ, 0x1 ;  /* 0x0000000808007211 */ /* 0x000fe200078f08ff */
[----:B-1----:R-:W-:Y:S01]  /*0600*/  IMAD.MOV R12, RZ, RZ, -R12 ;  /* 0x000000ffff0c7224 */ /* 0x002fe200078e0a0c */
[----:B------:R-:W-:Y:S01]  /*0610*/  @!UP2 UMOV UR9, 0x400 ;  /* 0x000004000009a882 */ /* 0x000fe20000000000 */
[----:B------:R-:W-:Y:S01]  /*0620*/  FMUL R2, R2, UR4 ;  /* 0x0000000402027c20 */ /* 0x000fe20008400000 */
[----:B------:R-:W-:Y:S01]  /*0630*/  LOP3.LUT R11, R0, 0xfffffffe, RZ, 0xc0, !PT ;  /* 0xfffffffe000b7812 */ /* 0x000fe200078ec0ff */
[----:B0-----:R-:W-:Y:S01]  /*0640*/  IMAD R20, R15, R12, UR12 ;  /* 0x0000000c0f147e24 */ /* 0x001fe2000f8e020c */
[----:B------:R-:W-:Y:S01]  /*0650*/  UMOV UR4, 0x20 ;  /* 0x0000002000047882 */ /* 0x000fe20000000000 */
[----:B------:R-:W-:Y:S01]  /*0660*/  IMAD.SHL.U32 R9, R8, 0x4, RZ ;  /* 0x0000000408097824 */ /* 0x000fe200078e00ff */
[----:B------:R-:W-:-:S04]  /*0670*/  @!UP1 UIADD3 UR4, -UR4, 0x100000, URZ ;  /* 0x0010000004049890 */ /* 0x000fc8000fffe13f */
[----:B------:R-:W-:Y:S02]  /*0680*/  @!UP1 USHF.L.U32 UR5, UR4, 0xb, URZ ;  /* 0x0000000b04059899 */ /* 0x000fe4000800063f */
[----:B------:R-:W-:Y:S01]  /*0690*/  @!UP1 USHF.L.U32 UR4, UR4, 0x1, URZ ;  /* 0x0000000104049899 */ /* 0x000fe2000800063f */
[C---:B------:R-:W-:Y:S01]  /*06a0*/  IMAD.IADD R11, R8.reuse, 0x1, -R11 ;  /* 0x00000001080b7824 */ /* 0x040fe200078e0a0b */
[----:B------:R-:W0:Y:S01]  /*06b0*/  F2I.U32.TRUNC.NTZ R2, R2 ;  /* 0x0000000200027305 */ /* 0x000e22000020f000 */
[----:B------:R-:W-:Y:S01]  /*06c0*/  VOTEU.ALL UP4, P1 ;  /* 0x00000000003f7886 */ /* 0x000fe20000880000 */
[----:B------:R-:W-:Y:S01]  /*06d0*/  LOP3.LUT R88, R8, 0xc, R9, 0x78, !PT ;  /* 0x0000000c08587812 */ /* 0x000fe200078e7809 */
[----:B--2---:R-:W-:Y:S01]  /*06e0*/  @!UP1 ULEA UR8, UR7, UR6, 0x18 ;  /* 0x0000000607089291 */ /* 0x004fe2000f8ec03f */
[----:B------:R-:W-:Y:S01]  /*06f0*/  ISETP.NE.AND P3, PT, R11, R20, PT ;  /* 0x000000140b00720c */ /* 0x000fe20003f65270 */
[----:B------:R-:W-:-:S04]  /*0700*/  @!UP2 UIADD3 UR6, -UR11, 0x100000, URZ ;  /* 0x001000000b06a890 */ /* 0x000fc8000fffe13f */
[----:B------:R-:W-:Y:S02]  /*0710*/  @!UP2 USHF.L.U32 UR7, UR6, 0xb, URZ ;  /* 0x0000000b0607a899 */ /* 0x000fe4000800063f */
[----:B------:R-:W-:Y:S01]  /*0720*/  @!UP2 USHF.L.U32 UR6, UR6, 0x1, URZ ;  /* 0x000000010606a899 */ /* 0x000fe2000800063f */
[----:B------:R-:W-:Y:S01]  /*0730*/  ISETP.GE.U32.AND P6, PT, R33, 0x2, PT ;  /* 0x000000022100780c */ /* 0x000fe20003fc6070 */
[----:B------:R-:W-:Y:S01]  /*0740*/  VOTEU.ALL UP5, P1 ;  /* 0x00000000003f7886 */ /* 0x000fe200008a0000 */
[----:B------:R-:W-:Y:S01]  /*0750*/  VOTEU.ALL UP1, P0 ;  /* 0x00000000003f7886 */ /* 0x000fe20000020000 */
[----:B------:R-:W-:Y:S02]  /*0760*/  LOP3.LUT P0, RZ, R4, 0x7, RZ, 0xc0, !PT ;  /* 0x0000000704ff7812 */ /* 0x000fe4000780c0ff */
[----:B------:R-:W-:Y:S01]  /*0770*/  R2UR UR43, R16 ;  /* 0x00000000102b72ca */ /* 0x000fe200000e0000 */
[----:B---3--:R-:W-:Y:S01]  /*0780*/  @!UP2 ULEA UR9, UR10, UR9, 0x18 ;  /* 0x000000090a09a291 */ /* 0x008fe2000f8ec03f */
[C---:B------:R-:W-:Y:S01]  /*0790*/  ISETP.LT.U32.AND P0, PT, R88.reuse, 0x2, !P0 ;  /* 0x000000025800780c */ /* 0x040fe20004701070 */
[----:B0-----:R-:W-:Y:S01]  /*07a0*/  IMAD.MOV R24, RZ, RZ, -R2 ;  /* 0x000000ffff187224 */ /* 0x001fe200078e0a02 */
[----:B------:R-:W-:Y:S01]  /*07b0*/  VOTEU.ALL UP2, P1 ;  /* 0x00000000003f7886 */ /* 0x000fe20000840000 */
[----:B------:R-:W-:Y:S01]  /*07c0*/  @P3 LEA.HI R0, R88, R88, RZ, 0x1 ;  /* 0x0000005858003211 */ /* 0x000fe200078f08ff */
[----:B------:R-:W0:Y:S02]  /*07d0*/  FENCE.VIEW.ASYNC.S ;  /* 0x00000000000073c6 */ /* 0x000e240000000000 */
[----:B0-----:R0:W1:Y:S01]  /*07e0*/  @!UP0 SYNCS.EXCH.64 URZ, [UR8+0x60], UR4 ;  /* 0x00006004083f85b2 */ /* 0x0010620008000100 */
[----:B------:R-:W-:Y:S01]  /*07f0*/  ISETP.NE.AND P1, PT, R14, 0x3, PT ;  /* 0x000000030e00780c */ /* 0x000fe20003f25270 */
[----:B-----5:R-:W-:Y:S01]  /*0800*/  IMAD R9, R21, R24, R6 ;  /* 0x0000001815097224 */ /* 0x020fe200078e0206 */
[----:B------:R-:W-:-:S02]  /*0810*/  @P3 SHF.R.S32.HI R0, RZ, 0x1, R0 ;  /* 0x00000001ff003819 */ /* 0x000fc40000011400 */
[----:B------:R-:W-:Y:S02]  /*0820*/  ISETP.EQ.OR P1, PT, R14, RZ, !P1 ;  /* 0x000000ff0e00720c */ /* 0x000fe40004f22670 */
[----:B------:R-:W-:Y:S02]  /*0830*/  @P3 ISETP.NE.AND P5, PT, R0, R9, PT ;  /* 0x000000090000320c */ /* 0x000fe40003fa5270 */
[----:B------:R-:W-:Y:S02]  /*0840*/  ISETP.EQ.AND P1, PT, R10, RZ, P1 ;  /* 0x000000ff0a00720c */ /* 0x000fe40000f22270 */
[----:B------:R-:W-:Y:S02]  /*0850*/  SEL R0, RZ, 0x1, !P0 ;  /* 0x00000001ff007807 */ /* 0x000fe40004000000 */
[----:B------:R-:W-:Y:S02]  /*0860*/  @P3 SEL R89, RZ, 0x1, P5 ;  /* 0x00000001ff593807 */ /* 0x000fe40002800000 */
[----:B------:R-:W-:Y:S01]  /*0870*/  SEL R23, RZ, 0x1, !P1 ;  /* 0x00000001ff177807 */ /* 0x000fe20004800000 */
[----:B------:R0:W2:Y:S01]  /*0880*/  @!UP1 SYNCS.EXCH.64 URZ, [UR8+0x68], UR4 ;  /* 0x00006804083f95b2 */ /* 0x0000a20008000100 */
[----:B------:R-:W-:Y:S01]  /*0890*/  NOP ;  /* 0x0000000000007918 */ /* 0x000fe20000000000 */
[----:B------:R-:W-:-:S02]  /*08a0*/  LOP3.LUT R89, R89, R0, RZ, 0xc0, !PT ;  /* 0x0000000059597212 */ /* 0x000fc400078ec0ff */
[----:B------:R-:W-:Y:S01]  /*08b0*/  SEL R23, R23, 0x2, P6 ;  /* 0x0000000217177807 */ /* 0x000fe20003000000 */
[----:B------:R0:W3:Y:S01]  /*08c0*/  @!UP2 SYNCS.EXCH.64 URZ, [UR9+0x40], UR6 ;  /* 0x00004006093fa5b2 */ /* 0x0000e20008000100 */
[----:B------:R0:W4:Y:S01]  /*08d0*/  @!UP3 SYNCS.EXCH.64 URZ, [UR9+0x48], UR6 ;  /* 0x00004806093fb5b2 */ /* 0x0001220008000100 */
[----:B------:R0:W0:Y:S01]  /*08e0*/  @!UP4 SYNCS.EXCH.64 URZ, [UR9+0x50], UR6 ;  /* 0x00005006093fc5b2 */ /* 0x0000220008000100 */
[----:B------:R0:W0:Y:S01]  /*08f0*/  @!UP5 SYNCS.EXCH.64 URZ, [UR9+0x58], UR6 ;  /* 0x00005806093fd5b2 */ /* 0x0000220008000100 */
[----:B------:R-:W-:Y:S01]  /*0900*/  NOP ;  /* 0x0000000000007918 */ /* 0x000fe20000000000 */
[----:B-1----:R-:W-:Y:S05]  /*0910*/  @!P2 BRA `(.L_x_3) ;  /* 0x000000000008a947 */ /* 0x002fea0003800000 */
[----:B0-234-:R-:W-:Y:S01]  /*0920*/  UCGABAR_ARV ;  /* 0x00000000000079c7 */ /* 0x01dfe20008000000 */
[----:B------:R-:W-:Y:S05]  /*0930*/  BRA `(.L_x_4) ;  /* 0x0000000000047947 */ /* 0x000fea0003800000 */
.L_x_3:
[----:B0-234-:R-:W-:Y:S01]  /*0940*/  NOP ;  /* 0x0000000000007918 */ /* 0x01dfe20000000000 */
.L_x_4:
[----:B------:R-:W-:Y:S01]  /*0950*/  ULDC.64 UR4, c[0x0][0x598] ;  /* 0x0001660000047ab9 */ /* 0x000fe20000000a00 */
[----:B------:R-:W-:Y:S01]  /*0960*/  ULDC.64 UR36, c[0x0][0x208] ;  /* 0x0000820000247ab9 */ /* 0x000fe20000000a00 */
[----:B------:R-:W-:-:S04]  /*0970*/  ISETP.NE.U32.AND P0, PT, RZ, UR4, PT ;  /* 0x00000004ff007c0c */ /* 0x000fc8000bf05070 */
[----:B------:R-:W-:-:S13]  /*0980*/  ISETP.NE.AND.EX P0, PT, RZ, UR5, PT, P0 ;  /* 0x00000005ff007c0c */ /* 0x000fda000bf05300 */
[----:B------:R-:W-:Y:S05]  /*0990*/  @!P0 BRA `(.L_x_5) ;  /* 0x00000000001c8947 */ /* 0x000fea0003800000 */
[----:B------:R-:W0:Y:S02]  /*09a0*/  LDC.64 R8, c[0x0][0x598] ;  /* 0x00016600ff087b82 */ /* 0x000e240000000a00 */
[----:B0-----:R-:W2:Y:S02]  /*09b0*/  LDG.E.64 R8, desc[UR36][R8.64] ;  /* 0x0000002408087981 */ /* 0x001ea4000c1e1b00 */
[----:B--2---:R-:W-:-:S04]  /*09c0*/  ISETP.NE.U32.AND P0, PT, R8, RZ, PT ;  /* 0x000000ff0800720c */ /* 0x004fc80003f05070 */
[----:B------:R-:W-:-:S13]  /*09d0*/  ISETP.NE.AND.EX P0, PT, R9, RZ, PT, P0 ;  /* 0x000000ff0900720c */ /* 0x000fda0003f05300 */
[----:B------:R-:W-:Y:S05]  /*09e0*/  @!P0 BRA `(.L_x_5) ;  /* 0x0000000000088947 */ /* 0x000fea0003800000 */
[----:B------:R0:W5:Y:S01]  /*09f0*/  LD.E R90, desc[UR36][R8.64] ;  /* 0x00000024085a7980 */ /* 0x000162000c101900 */
[----:B------:R-:W-:Y:S05]  /*0a00*/  BRA `(.L_x_6) ;  /* 0x0000000000247947 */ /* 0x000fea0003800000 */
.L_x_5:
[----:B------:R-:W-:Y:S02]  /*0a10*/  ULDC.64 UR4, c[0x0][0x588] ;  /* 0x0001620000047ab9 */ /* 0x000fe40000000a00 */
[----:B------:R-:W-:-:S04]  /*0a20*/  ISETP.NE.U32.AND P0, PT, RZ, UR4, PT ;  /* 0x00000004ff007c0c */ /* 0x000fc8000bf05070 */
[----:B------:R-:W-:-:S13]  /*0a30*/  ISETP.NE.AND.EX P0, PT, RZ, UR5, PT, P0 ;  /* 0x00000005ff007c0c */ /* 0x000fda000bf05300 */
[----:B------:R-:W-:Y:S05]  /*0a40*/  @!P0 BRA `(.L_x_7) ;  /* 0x00000000000c8947 */ /* 0x000fea0003800000 */
[----:B------:R-:W0:Y:S02]  /*0a50*/  LDC.64 R90, c[0x0][0x588] ;  /* 0x00016200ff5a7b82 */ /* 0x000e240000000a00 */
[----:B0-----:R1:W5:Y:S01]  /*0a60*/  LDG.E R90, desc[UR36][R90.64] ;  /* 0x000000245a5a7981 */ /* 0x001362000c1e1900 */
[----:B------:R-:W-:Y:S05]  /*0a70*/  BRA `(.L_x_6) ;  /* 0x0000000000087947 */ /* 0x000fea0003800000 */
.L_x_7:
[----:B------:R-:W-:Y:S02]  /*0a80*/  ULDC UR4, c[0x0][0x580] ;  /* 0x0001600000047ab9 */ /* 0x000fe40000000800 */
[----:B------:R-:W-:-:S07]  /*0a90*/  IMAD.U32 R90, RZ, RZ, UR4 ;  /* 0x00000004ff5a7e24 */ /* 0x000fce000f8e00ff */
.L_x_6:
[----:B------:R-:W-:Y:S02]  /*0aa0*/  ULDC.64 UR4, c[0x0][0x5a0] ;  /* 0x0001680000047ab9 */ /* 0x000fe40000000a00 */
[----:B------:R-:W-:-:S04]  /*0ab0*/  ISETP.NE.U32.AND P0, PT, RZ, UR4, PT ;  /* 0x00000004ff007c0c */ /* 0x000fc8000bf05070 */
[----:B------:R-:W-:-:S13]  /*0ac0*/  ISETP.NE.AND.EX P0, PT, RZ, UR5, PT, P0 ;  /* 0x00000005ff007c0c */ /* 0x000fda000bf05300 */
[----:B------:R-:W-:Y:S05]  /*0ad0*/  @!P0 BRA `(.L_x_8) ;  /* 0x00000000001c8947 */ /* 0x000fea0003800000 */
[----:B0-----:R-:W0:Y:S02]  /*0ae0*/  LDC.64 R8, c[0x0][0x5a0] ;  /* 0x00016800ff087b82 */ /* 0x001e240000000a00 */
[----:B0-----:R-:W2:Y:S02]  /*0af0*/  LDG.E.64 R8, desc[UR36][R8.64] ;  /* 0x0000002408087981 */ /* 0x001ea4000c1e1b00 */
[----:B--2---:R-:W-:-:S04]  /*0b00*/  ISETP.NE.U32.AND P0, PT, R8, RZ, PT ;  /* 0x000000ff0800720c */ /* 0x004fc80003f05070 */
[----:B------:R-:W-:-:S13]  /*0b10*/  ISETP.NE.AND.EX P0, PT, R9, RZ, PT, P0 ;  /* 0x000000ff0900720c */ /* 0x000fda0003f05300 */
[----:B------:R-:W-:Y:S05]  /*0b20*/  @!P0 BRA `(.L_x_8) ;  /* 0x0000000000088947 */ /* 0x000fea0003800000 */
[----:B-1----:R0:W5:Y:S01]  /*0b30*/  LD.E R91, desc[UR36][R8.64] ;  /* 0x00000024085b7980 */ /* 0x002162000c101900 */
[----:B------:R-:W-:Y:S05]  /*0b40*/  BRA `(.L_x_9) ;  /* 0x0000000000247947 */ /* 0x000fea0003800000 */
.L_x_8:
[----:B------:R-:W-:Y:S02]  /*0b50*/  ULDC.64 UR4, c[0x0][0x590] ;  /* 0x0001640000047ab9 */ /* 0x000fe40000000a00 */
[----:B------:R-:W-:-:S04]  /*0b60*/  ISETP.NE.U32.AND P0, PT, RZ, UR4, PT ;  /* 0x00000004ff007c0c */ /* 0x000fc8000bf05070 */
[----:B------:R-:W-:-:S13]  /*0b70*/  ISETP.NE.AND.EX P0, PT, RZ, UR5, PT, P0 ;  /* 0x00000005ff007c0c */ /* 0x000fda000bf05300 */
[----:B------:R-:W-:Y:S05]  /*0b80*/  @!P0 BRA `(.L_x_10) ;  /* 0x00000000000c8947 */ /* 0x000fea0003800000 */
[----:B0-----:R-:W1:Y:S02]  /*0b90*/  LDC.64 R8, c[0x0][0x590] ;  /* 0x00016400ff087b82 */ /* 0x001e640000000a00 */
[----:B-1----:R1:W5:Y:S01]  /*0ba0*/  LDG.E R91, desc[UR36][R8.64] ;  /* 0x00000024085b7981 */ /* 0x002362000c1e1900 */
[----:B------:R-:W-:Y:S05]  /*0bb0*/  BRA `(.L_x_9) ;  /* 0x0000000000087947 */ /* 0x000fea0003800000 */
.L_x_10:
[----:B------:R-:W-:Y:S02]  /*0bc0*/  ULDC UR4, c[0x0][0x584] ;  /* 0x0001610000047ab9 */ /* 0x000fe40000000800 */
[----:B-1----:R-:W-:-:S07]  /*0bd0*/  IMAD.U32 R91, RZ, RZ, UR4 ;  /* 0x00000004ff5b7e24 */ /* 0x002fce000f8e00ff */
.L_x_9:
[----:B------:R-:W2:Y:S01]  /*0be0*/  LDC R2, c[0x0][0x65c] ;  /* 0x00019700ff027b82 */ /* 0x000ea20000000800 */
[----:B------:R-:W-:Y:S01]  /*0bf0*/  ULDC UR6, c[0x0][0x28c] ;  /* 0x0000a30000067ab9 */ /* 0x000fe20000000800 */
[----:B------:R-:W-:Y:S01]  /*0c00*/  ISETP.NE.AND P0, PT, R10, 0x2, PT ;  /* 0x000000020a00780c */ /* 0x000fe20003f05270 */
[----:B------:R-:W-:Y:S01]  /*0c10*/  UIADD3 UR6, UR6, 0x1f, URZ ;  /* 0x0000001f06067890 */ /* 0x000fe2000fffe03f */
[----:B01----:R-:W-:Y:S01]  /*0c20*/  IMAD.U32 R8, RZ, RZ, UR12 ;  /* 0x0000000cff087e24 */ /* 0x003fe2000f8e00ff */
[----:B------:R-:W-:Y:S01]  /*0c30*/  UMOV UR39, URZ ;  /* 0x0000003f00277c82 */ /* 0x000fe20008000000 */
[----:B------:R-:W-:Y:S01]  /*0c40*/  UMOV UR38, URZ ;  /* 0x0000003f00267c82 */ /* 0x000fe20008000000 */
[----:B------:R-:W-:Y:S01]  /*0c50*/  USHF.R.S32.HI UR7, URZ, 0x1f, UR6 ;  /* 0x0000001f3f077899 */ /* 0x000fe20008011406 */
[----:B------:R-:W-:-:S03]  /*0c60*/  ULDC.64 UR8, c[0x0][0x650] ;  /* 0x0001940000087ab9 */ /* 0x000fc60000000a00 */
[----:B------:R-:W-:-:S04]  /*0c70*/  ULEA.HI UR7, UR7, UR6, URZ, 0x5 ;  /* 0x0000000607077291 */ /* 0x000fc8000f8f283f */
[----:B------:R-:W-:Y:S01]  /*0c80*/  USHF.R.S32.HI UR40, URZ, 0x5, UR7 ;  /* 0x000000053f287899 */ /* 0x000fe20008011407 */
[----:B--2---:R-:W-:-:S13]  /*0c90*/  ISETP.NE.AND P1, PT, R2, 0x1, PT ;  /* 0x000000010200780c */ /* 0x004fda0003f25270 */
[----:B------:R-:W0:Y:S01]  /*0ca0*/  @P1 LDC R17, c[0x0][0x10] ;  /* 0x00000400ff111b82 */ /* 0x000e220000000800 */
[----:B------:R-:W-:Y:S02]  /*0cb0*/  @P1 IMAD.MOV.U32 R7, RZ, RZ, RZ ;  /* 0x000000ffff071224 */ /* 0x000fe400078e00ff */
[----:B------:R-:W-:-:S05]  /*0cc0*/  @P1 IMAD.MOV.U32 R9, RZ, RZ, RZ ;  /* 0x000000ffff091224 */ /* 0x000fca00078e00ff */
[----:B------:R-:W1:Y:S01]  /*0cd0*/  @!P1 LDC R11, c[0x0][0xc] ;  /* 0x00000300ff0b9b82 */ /* 0x000e620000000800 */
[----:B------:R-:W-:Y:S01]  /*0ce0*/  ULDC UR4, c[0x0][0xc] ;  /* 0x0000030000047ab9 */ /* 0x000fe20000000800 */
[----:B------:R-:W-:Y:S02]  /*0cf0*/  ULDC UR5, c[0x0][0x10] ;  /* 0x0000040000057ab9 */ /* 0x000fe40000000800 */
[----:B------:R-:W-:-:S04]  /*0d00*/  UIMAD.WIDE.U32 UR4, UR4, UR5, URZ ;  /* 0x00000005040472a5 */ /* 0x000fc8000f8e003f */
[----:B------:R-:W2:Y:S01]  /*0d10*/  LDC R0, c[0x0][0x14] ;  /* 0x00000500ff007b82 */ /* 0x000ea20000000800 */
[----:B0-----:R-:W-:-:S04]  /*0d20*/  @P1 IMAD.WIDE.U32 R16, R17, UR12, R6 ;  /* 0x0000000c11101c25 */ /* 0x001fc8000f8e0006 */
[----:B------:R-:W-:Y:S02]  /*0d30*/  @P1 IMAD.IADD R17, R17, 0x1, R9 ;  /* 0x0000000111111824 */ /* 0x000fe400078e0209 */
[----:B------:R-:W-:Y:S02]  /*0d40*/  IMAD.MOV.U32 R9, RZ, RZ, RZ ;  /* 0x000000ffff097224 */ /* 0x000fe400078e00ff */
[----:B-1----:R-:W-:-:S04]  /*0d50*/  @!P1 IMAD.WIDE.U32 R8, R6, R11, R8 ;  /* 0x0000000b06089225 */ /* 0x002fc800078e0008 */
[----:B------:R-:W-:Y:S02]  /*0d60*/  @!P1 IMAD.MOV.U32 R16, RZ, RZ, R8 ;  /* 0x000000ffff109224 */ /* 0x000fe400078e0008 */
[----:B--2---:R-:W-:-:S04]  /*0d70*/  IMAD.WIDE.U32 R12, R0, UR4, RZ ;  /* 0x00000004000c7c25 */ /* 0x004fc8000f8e00ff */
[----:B------:R-:W-:Y:S01]  /*0d80*/  IMAD R10, R0, UR5, RZ ;  /* 0x00000005000a7c24 */ /* 0x000fe2000f8e02ff */
[----:B------:R0:W-:Y:S01]  /*0d90*/  STL.64 [R1], R12 ;  /* 0x0000000c01007387 */ /* 0x0001e20000100a00 */
[----:B------:R-:W-:Y:S02]  /*0da0*/  @!P1 IMAD.MOV.U32 R17, RZ, RZ, R9 ;  /* 0x000000ffff119224 */ /* 0x000fe400078e0009 */
[----:B------:R-:W-:Y:S01]  /*0db0*/  IMAD.IADD R0, R13, 0x1, R10 ;  /* 0x000000010d007824 */ /* 0x000fe200078e020a */
[----:B------:R-:W-:Y:S06]  /*0dc0*/  @P0 BRA `(.L_x_11) ;  /* 0x0000000000200947 */ /* 0x000fec0003800000 */
[----:B------:R-:W-:Y:S01]  /*0dd0*/  UISETP.GE.U32.AND UP0, UPT, UR40, 0x3, UPT ;  /* 0x000000032800788c */ /* 0x000fe2000bf06070 */
[----:B------:R-:W-:Y:S01]  /*0de0*/  IADD3 R16, P0, R16, R12, RZ ;  /* 0x0000000c10107210 */ /* 0x000fe20007f1e0ff */
[----:B------:R-:W-:Y:S01]  /*0df0*/  UIMAD.WIDE.U32 UR4, UR40, -0x55555555, URZ ;  /* 0xaaaaaaab280478a5 */ /* 0x000fe2000f8e003f */
[----:B------:R-:W-:-:S03]  /*0e00*/  UMOV UR38, URZ ;  /* 0x0000003f00267c82 */ /* 0x000fc60008000000 */
[----:B------:R-:W-:Y:S01]  /*0e10*/  USHF.R.U32.HI UR4, URZ, 0x1, UR5 ;  /* 0x000000013f047899 */ /* 0x000fe20008011605 */
[----:B------:R-:W-:-:S03]  /*0e20*/  IMAD.X R17, R0, 0x1, R17, P0 ;  /* 0x0000000100117824 */ /* 0x000fc600000e0611 */
[----:B------:R-:W-:Y:S02]  /*0e30*/  UIMAD UR39, UR4, -0x3, UR40 ;  /* 0xfffffffd042778a4 */ /* 0x000fe4000f8e0228 */
[----:B------:R-:W-:-:S12]  /*0e40*/  @UP0 ULOP3.LUT UR38, UR4, 0x1, URZ, 0xc0, !UPT ;  /* 0x0000000104260892 */ /* 0x000fd8000f8ec03f */
.L_x_11:
[----:B------:R-:W-:Y:S01]  /*0e50*/  ISETP.GE.U32.AND P0, PT, R16, UR8, PT ;  /* 0x0000000810007c0c */ /* 0x000fe2000bf06070 */
[----:B------:R-:W-:Y:S01]  /*0e60*/  IMAD.MOV.U32 R22, RZ, RZ, -0x1 ;  /* 0xffffffffff167424 */ /* 0x000fe200078e00ff */
[----:B------:R-:W-:Y:S01]  /*0e70*/  PRMT R8, RZ, 0x7610, R8 ;  /* 0x00007610ff087816 */ /* 0x000fe20000000008 */
[----:B------:R-:W-:Y:S01]  /*0e80*/  IMAD.MOV.U32 R19, RZ, RZ, -0x1 ;  /* 0xffffffffff137424 */ /* 0x000fe200078e00ff */
[----:B------:R-:W-:Y:S01]  /*0e90*/  ISETP.GE.U32.AND.EX P0, PT, R17, UR9, PT, P0 ;  /* 0x0000000911007c0c */ /* 0x000fe2000bf06100 */
[----:B------:R-:W-:-:S12]  /*0ea0*/  IMAD.MOV.U32 R18, RZ, RZ, -0x1 ;  /* 0xffffffffff127424 */ /* 0x000fd800078e00ff */
[----:B------:R-:W-:Y:S05]  /*0eb0*/  @P0 BRA `(.L_x_12) ;  /* 0x0000000400240947 */ /* 0x000fea0003800000 */
[----:B------:R-:W1:Y:S01]  /*0ec0*/  LDC.64 R18, c[0x0][0x628] ;  /* 0x00018a00ff127b82 */ /* 0x000e620000000a00 */
[----:B------:R-:W-:Y:S02]  /*0ed0*/  IMAD.MOV.U32 R8, RZ, RZ, R16 ;  /* 0x000000ffff087224 */ /* 0x000fe400078e0010 */
[----:B------:R-:W-:-:S05]  /*0ee0*/  IMAD.MOV.U32 R9, RZ, RZ, R17 ;  /* 0x000000ffff097224 */ /* 0x000fca00078e0011 */
[----:B------:R-:W2:Y:S08]  /*0ef0*/  LDC R22, c[0x0][0x630] ;  /* 0x00018c00ff167b82 */ /* 0x000eb00000000800 */
[----:B------:R-:W3:Y:S01]  /*0f00*/  LDC.64 R26, c[0x0][0x620] ;  /* 0x00018800ff1a7b82 */ /* 0x000ee20000000a00 */
[----:B-1----:R-:W-:-:S04]  /*0f10*/  ISETP.NE.U32.AND P0, PT, R18, RZ, PT ;  /* 0x000000ff1200720c */ /* 0x002fc80003f05070 */
[----:B------:R-:W-:-:S13]  /*0f20*/  ISETP.NE.AND.EX P0, PT, R19, RZ, PT, P0 ;  /* 0x000000ff1300720c */ /* 0x000fda0003f05300 */
[----:B--23--:R-:W-:Y:S05]  /*0f30*/  @!P0 BRA `(.L_x_13) ;  /* 0x0000000000288947 */ /* 0x00cfea0003800000 */
[----:B0-----:R-:W0:Y:S02]  /*0f40*/  LDC R13, c[0x0][0x634] ;  /* 0x00018d00ff0d7b82 */ /* 0x001e240000000800 */
[----:B0-----:R-:W-:-:S05]  /*0f50*/  IADD3 R13, P0, R16, R13, RZ ;  /* 0x0000000d100d7210 */ /* 0x001fca0007f1e0ff */
[----:B------:R-:W-:-:S04]  /*0f60*/  IMAD.X R15, RZ, RZ, R17, P0 ;  /* 0x000000ffff0f7224 */ /* 0x000fc800000e0611 */
[----:B------:R-:W-:-:S04]  /*0f70*/  IMAD.WIDE.U32 R8, R15, R18, RZ ;  /* 0x000000120f087225 */ /* 0x000fc800078e00ff */
[----:B------:R-:W-:-:S04]  /*0f80*/  IMAD.WIDE.U32 R10, P0, R13, R19, R8 ;  /* 0x000000130d0a7225 */ /* 0x000fc80007800008 */
[----:B------:R-:W-:-:S04]  /*0f90*/  IMAD.WIDE.U32 R8, R13, R18, RZ ;  /* 0x000000120d087225 */ /* 0x000fc800078e00ff */
[----:B------:R-:W-:Y:S01]  /*0fa0*/  IMAD.X R13, RZ, RZ, RZ, P0 ;  /* 0x000000ffff0d7224 */ /* 0x000fe200000e06ff */
[----:B------:R-:W-:Y:S01]  /*0fb0*/  IADD3 RZ, P0, R9, R10, RZ ;  /* 0x0000000a09ff7210 */ /* 0x000fe20007f1e0ff */
[----:B------:R-:W-:-:S04]  /*0fc0*/  IMAD.MOV.U32 R12, RZ, RZ, R11 ;  /* 0x000000ffff0c7224 */ /* 0x000fc800078e000b */
[----:B------:R-:W-:-:S08]  /*0fd0*/  IMAD.WIDE.U32.X R8, R15, R19, R12, P0 ;  /* 0x000000130f087225 */ /* 0x000fd000000e040c */
.L_x_13:
[----:B------:R-:W1:Y:S01]  /*0fe0*/  LDC.64 R28, c[0x0][0x640] ;  /* 0x00019000ff1c7b82 */ /* 0x000e620000000a00 */
[-CC-:B------:R-:W-:Y:S01]  /*0ff0*/  SHF.R.U64 R32, R8, R22.reuse, R9.reuse ;  /* 0x0000001608207219 */ /* 0x180fe20000001209 */
[----:B------:R-:W-:Y:S01]  /*1000*/  IMAD.MOV.U32 R31, RZ, RZ, 0x1 ;  /* 0x00000001ff1f7424 */ /* 0x000fe200078e00ff */
[----:B------:R-:W-:Y:S02]  /*1010*/  SHF.R.U32.HI R8, RZ, R22, R9 ;  /* 0x00000016ff087219 */ /* 0x000fe40000011609 */
[----:B------:R-:W-:-:S03]  /*1020*/  IADD3 R11, P0, RZ, -R32, RZ ;  /* 0x80000020ff0b7210 */ /* 0x000fc60007f1e0ff */
[----:B0-----:R-:W0:Y:S02]  /*1030*/  LDC R12, c[0x0][0x618] ;  /* 0x00018600ff0c7b82 */ /* 0x001e240000000800 */
[----:B------:R-:W-:-:S04]  /*1040*/  IMAD.X R9, RZ, RZ, ~R8, P0 ;  /* 0x000000ffff097224 */ /* 0x000fc800000e0e08 */
[-C--:B------:R-:W-:Y:S02]  /*1050*/  IMAD R10, R9, R26.reuse, RZ ;  /* 0x0000001a090a7224 */ /* 0x080fe400078e02ff */
[----:B------:R-:W2:Y:S01]  /*1060*/  LDC R13, c[0x0][0x608] ;  /* 0x00018200ff0d7b82 */ /* 0x000ea20000000800 */
[----:B------:R-:W-:-:S04]  /*1070*/  IMAD.WIDE.U32 R8, R11, R26, R16 ;  /* 0x0000001a0b087225 */ /* 0x000fc800078e0010 */
[----:B------:R-:W-:-:S03]  /*1080*/  IMAD R11, R11, R27, R10 ;  /* 0x0000001b0b0b7224 */ /* 0x000fc600078e020a */
[----:B------:R-:W3:Y:S01]  /*1090*/  LDC R18, c[0x0][0x658] ;  /* 0x00019600ff127b82 */ /* 0x000ee20000000800 */
[----:B------:R-:W-:Y:S01]  /*10a0*/  IMAD.IADD R9, R9, 0x1, R11 ;  /* 0x0000000109097824 */ /* 0x000fe200078e020b */
[----:B-1----:R-:W-:Y:S01]  /*10b0*/  ISETP.NE.U32.AND P0, PT, R28, RZ, PT ;  /* 0x000000ff1c00720c */ /* 0x002fe20003f05070 */
[----:B------:R-:W-:-:S03]  /*10c0*/  IMAD.MOV.U32 R11, RZ, RZ, -0x1 ;  /* 0xffffffffff0b7424 */ /* 0x000fc600078e00ff */
[----:B------:R-:W-:Y:S02]  /*10d0*/  ISETP.NE.AND.EX P0, PT, R29, RZ, PT, P0 ;  /* 0x000000ff1d00720c */ /* 0x000fe40003f05300 */
[----:B------:R-:W1:Y:S01]  /*10e0*/  LDC R27, c[0x0][0x600] ;  /* 0x00018000ff1b7b82 */ /* 0x000e620000000800 */
[-CC-:B0-----:R-:W-:Y:S02]  /*10f0*/  SHF.R.U64 R25, R8, R12.reuse, R9.reuse ;  /* 0x0000000c08197219 */ /* 0x181fe40000001209 */
[----:B------:R-:W-:-:S05]  /*1100*/  SHF.R.U32.HI R8, RZ, R12, R9 ;  /* 0x0000000cff087219 */ /* 0x000fca0000011609 */
[----:B------:R-:W0:Y:S01]  /*1110*/  LDC R22, c[0x0][0x648] ;  /* 0x00019200ff167b82 */ /* 0x000e220000000800 */
[-CC-:B--2---:R-:W-:Y:S02]  /*1120*/  SHF.R.U64 R34, R25, R13.reuse, R8.reuse ;  /* 0x0000000d19227219 */ /* 0x184fe40000001208 */
[----:B------:R-:W-:-:S05]  /*1130*/  SHF.R.U32.HI R9, RZ, R13, R8 ;  /* 0x0000000dff097219 */ /* 0x000fca0000011608 */
[----:B------:R-:W2:Y:S01]  /*1140*/  LDC R26, c[0x0][0x638] ;  /* 0x00018e00ff1a7b82 */ /* 0x000ea20000000800 */
[-C--:B---3--:R-:W-:Y:S02]  /*1150*/  SHF.L.U32 R8, R11, R18.reuse, RZ ;  /* 0x000000120b087219 */ /* 0x088fe400000006ff */
[--C-:B------:R-:W-:Y:S02]  /*1160*/  SHF.R.U64 R36, R34, R18, R9.reuse ;  /* 0x0000001222247219 */ /* 0x100fe40000001209 */
[----:B------:R-:W-:Y:S02]  /*1170*/  LOP3.LUT R15, RZ, R8, RZ, 0x33, !PT ;  /* 0x00000008ff0f7212 */ /* 0x000fe400078e33ff */
[----:B------:R-:W-:Y:S01]  /*1180*/  SHF.R.U32.HI R9, RZ, R18, R9 ;  /* 0x00000012ff097219 */ /* 0x000fe20000011609 */
[----:B------:R-:W3:Y:S01]  /*1190*/  LDC R30, c[0x0][0x610] ;  /* 0x00018400ff1e7b82 */ /* 0x000ee20000000800 */
[----:B------:R-:W-:Y:S01]  /*11a0*/  IMAD.MOV.U32 R8, RZ, RZ, R36 ;  /* 0x000000ffff087224 */ /* 0x000fe200078e0024 */
[----:B------:R-:W-:Y:S06]  /*11b0*/  @!P0 BRA `(.L_x_14) ;  /* 0x0000000000288947 */ /* 0x000fec0003800000 */
[----:B------:R-:W4:Y:S02]  /*11c0*/  LDC R13, c[0x0][0x64c] ;  /* 0x00019300ff0d7b82 */ /* 0x000f240000000800 */
[----:B----4-:R-:W-:-:S05]  /*11d0*/  IADD3 R13, P0, R36, R13, RZ ;  /* 0x0000000d240d7210 */ /* 0x010fca0007f1e0ff */
        /* <DEDUP_REMOVED lines=8> */
.L_x_14:
[----:B0-----:R-:W-:Y:S01]  /*1260*/  SHF.R.U64 R9, R8, R22, R9 ;  /* 0x0000001608097219 */ /* 0x001fe20000001209 */
[----:B-1----:R-:W-:Y:S01]  /*1270*/  VIADD R10, R27, 0xffffffff ;  /* 0xffffffff1b0a7836 */ /* 0x002fe20000000000 */
[----:B------:R-:W-:Y:S01]  /*1280*/  SHF.L.U32 R7, R31, R18, RZ ;  /* 0x000000121f077219 */ /* 0x000fe200000006ff */
[----:B------:R-:W-:Y:S01]  /*1290*/  @P1 IMAD R20, R21, R24, R6 ;  /* 0x0000001815141224 */ /* 0x000fe200078e0206 */
[----:B------:R-:W-:Y:S01]  /*12a0*/  LOP3.LUT R8, R34, R15, RZ, 0xc0, !PT ;  /* 0x0000000f22087212 */ /* 0x000fe200078ec0ff */
[----:B------:R-:W-:Y:S01]  /*12b0*/  IMAD.MOV R11, RZ, RZ, -R9 ;  /* 0x000000ffff0b7224 */ /* 0x000fe200078e0a09 */
[----:B------:R-:W-:Y:S01]  /*12c0*/  LOP3.LUT R10, R25, R10, RZ, 0xc0, !PT ;  /* 0x0000000a190a7212 */ /* 0x000fe200078ec0ff */
[----:B------:R-:W-:Y:S02]  /*12d0*/  IMAD.MOV.U32 R18, RZ, RZ, R32 ;  /* 0x000000ffff127224 */ /* 0x000fe400078e0020 */
[----:B------:R-:W-:Y:S02]  /*12e0*/  IMAD R7, R7, R9, R8 ;  /* 0x0000000907077224 */ /* 0x000fe400078e0208 */
[----:B--2---:R-:W-:-:S02]  /*12f0*/  IMAD R6, R11, R26, R36 ;  /* 0x0000001a0b067224 */ /* 0x004fc400078e0224 */
[----:B---3--:R-:W-:Y:S02]  /*1300*/  IMAD R22, R7, R30, R20 ;  /* 0x0000001e07167224 */ /* 0x008fe400078e0214 */
[----:B------:R-:W-:Y:S02]  /*1310*/  IMAD R7, R6, R27, R10 ;  /* 0x0000001b06077224 */ /* 0x000fe400078e020a */
[----:B------:R-:W-:-:S03]  /*1320*/  IMAD.MOV.U32 R8, RZ, RZ, 0x1 ;  /* 0x00000001ff087424 */ /* 0x000fc600078e00ff */
[----:B------:R-:W-:Y:S02]  /*1330*/  SEL R19, R7, R22, !P1 ;  /* 0x0000001607137207 */ /* 0x000fe40004800000 */
[----:B------:R-:W-:-:S07]  /*1340*/  SEL R22, R22, R7, !P1 ;  /* 0x0000000716167207 */ /* 0x000fce0004800000 */
.L_x_12:
[----:B------:R-:W-:Y:S05]  /*1350*/  @!P2 BRA `(.L_x_15) ;  /* 0x00000000000ca947 */ /* 0x000fea0003800000 */
[----:B------:R-:W-:Y:S01]  /*1360*/  UCGABAR_WAIT ;  /* 0x0000000000007dc7 */ /* 0x000fe20008000000 */
[----:B------:R-:W-:Y:S01]  /*1370*/  CCTL.IVALL ;  /* 0x00000000ff00798f */ /* 0x000fe20002000000 */
[----:B------:R-:W-:Y:S05]  /*1380*/  BRA `(.L_x_16) ;  /* 0x0000000000047947 */ /* 0x000fea0003800000 */
.L_x_15:
[----:B------:R-:W-:Y:S06]  /*1390*/  BAR.SYNC.DEFER_BLOCKING 0x0 ;  /* 0x0000000000007b1d */ /* 0x000fec0000010000 */
.L_x_16:
[----:B------:R-:W-:Y:S05]  /*13a0*/  @!P4 BRA `(.L_x_17) ;  /* 0x00000044006cc947 */ /* 0x000fea0003800000 */
[----:B------:R-:W-:-:S13]  /*13b0*/  ISETP.GT.U32.AND P0, PT, R33, 0x1, PT ;  /* 0x000000012100780c */ /* 0x000fda0003f04070 */
[----:B------:R-:W-:Y:S05]  /*13c0*/  @P0 EXIT ;  /* 0x000000000000094d */ /* 0x000fea0003800000 */
.L_x_18:
[----:B------:R-:W-:-:S08]  /*13d0*/  NOP ;  /* 0x0000000000007918 */ /* 0x000fd00000000000 */
[----:B------:R-:W1:Y:S02]  /*13e0*/  USETMAXREG.TRY_ALLOC.CTAPOOL UP0, 0xe8 ;  /* 0x000000e8000079c8 */ /* 0x000e640008000600 */
[----:B-1----:R-:W-:-:S13]  /*13f0*/  PLOP3.LUT P0, PT, PT, PT, UP0, 0x80, 0x0 ;  /* 0x000000000000781c */ /* 0x002fda0003f0f008 */
[----:B------:R-:W-:Y:S05]  /*1400*/  @!P0 BRA `(.L_x_18) ;  /* 0xfffffffc00f08947 */ /* 0x000fea000383ffff */
[----:B------:R-:W-:-:S13]  /*1410*/  LOP3.LUT P0, RZ, R8, 0xff, RZ, 0xc0, !PT ;  /* 0x000000ff08ff7812 */ /* 0x000fda000780c0ff */
[----:B------:R-:W-:Y:S05]  /*1420*/  @!P0 EXIT ;  /* 0x000000000000894d */ /* 0x000fea0003800000 */
[----:B------:R-:W2:Y:S01]  /*1430*/  LDL.64 R10, [R1] ;  /* 0x00000000010a7983 */ /* 0x000ea20000100a00 */
[----:B------:R-:W1:Y:S01]  /*1440*/  S2UR UR4, SR_CgaCtaId ;  /* 0x00000000000479c3 */ /* 0x000e620000008800 */
[CC--:B------:R-:W-:Y:S01]  /*1450*/  LEA.HI R5, R3.reuse, R4.reuse, RZ, 0x2 ;  /* 0x0000000403057211 */ /* 0x0c0fe200078f10ff */
[----:B------:R-:W-:Y:S01]  /*1460*/  UMOV UR41, 0x400 ;  /* 0x0000040000297882 */ /* 0x000fe20000000000 */
[----:B------:R-:W-:Y:S01]  /*1470*/  LEA.HI R3, R3, R4, RZ, 0x5 ;  /* 0x0000000403037211 */ /* 0x000fe200078f28ff */
[----:B------:R-:W-:Y:S01]  /*1480*/  UISETP.LT.AND UP0, UPT, UR40, 0x1, UPT ;  /* 0x000000012800788c */ /* 0x000fe2000bf01270 */
[--C-:B------:R-:W-:Y:S01]  /*1490*/  SHF.R.S32.HI R92, RZ, 0x2, R5.reuse ;  /* 0x00000002ff5c7819 */ /* 0x100fe20000011405 */
[----:B------:R-:W-:Y:S01]  /*14a0*/  UIADD3 UR5, UR43, -0x1, URZ ;  /* 0xffffffff2b057890 */ /* 0x000fe2000fffe03f */
[----:B------:R-:W-:Y:S01]  /*14b0*/  SHF.R.S32.HI R7, RZ, 0x1f, R5 ;  /* 0x0000001fff077819 */ /* 0x000fe20000011405 */
[----:B------:R-:W3:Y:S01]  /*14c0*/  LDC R96, c[0x0][0x658] ;  /* 0x00019600ff607b82 */ /* 0x000ee20000000800 */
[----:B------:R-:W-:Y:S01]  /*14d0*/  SHF.R.S32.HI R3, RZ, 0x5, R3 ;  /* 0x00000005ff037819 */ /* 0x000fe20000011403 */
[----:B------:R-:W-:Y:S01]  /*14e0*/  USEL UR42, UR40, 0x1, UP0 ;  /* 0x00000001282a7887 */ /* 0x000fe20008000000 */
[----:B------:R-:W-:Y:S01]  /*14f0*/  LEA.HI R7, R7, R92, RZ, 0x3 ;  /* 0x0000005c07077211 */ /* 0x000fe200078f18ff */
[----:B------:R-:W-:Y:S01]  /*1500*/  UISETP.NE.AND UP0, UPT, UR5, URZ, UPT ;  /* 0x0000003f0500728c */ /* 0x000fe2000bf05270 */
[----:B------:R-:W-:Y:S01]  /*1510*/  LOP3.LUT R5, R5, 0xfffffffc, RZ, 0xc0, !PT ;  /* 0xfffffffc05057812 */ /* 0x000fe200078ec0ff */
[----:B------:R-:W-:Y:S01]  /*1520*/  ULDC UR8, c[0x0][0x284] ;  /* 0x0000a10000087ab9 */ /* 0x000fe20000000800 */
[----:B------:R-:W-:Y:S01]  /*1530*/  LOP3.LUT R7, R7, 0xfffffff8, RZ, 0xc0, !PT ;  /* 0xfffffff807077812 */ /* 0x000fe200078ec0ff */
[----:B------:R-:W4:Y:S01]  /*1540*/  LDC R6, c[0x0][0x288] ;  /* 0x0000a200ff067b82 */ /* 0x000f220000000800 */
[----:B------:R-:W-:Y:S01]  /*1550*/  USEL UR7, URZ, 0x1, UP0 ;  /* 0x000000013f077887 */ /* 0x000fe20008000000 */
[----:B------:R-:W-:Y:S01]  /*1560*/  IMAD.IADD R5, R4, 0x1, -R5 ;  /* 0x0000000104057824 */ /* 0x000fe200078e0a05 */
[----:B------:R-:W-:Y:S01]  /*1570*/  USHF.L.U32 UR47, UR40, 0x1, URZ ;  /* 0x00000001282f7899 */ /* 0x000fe2000800063f */
[----:B------:R-:W-:Y:S01]  /*1580*/  IMAD.IADD R92, R92, 0x1, -R7 ;  /* 0x000000015c5c7824 */ /* 0x000fe200078e0a07 */
[----:B------:R-:W-:Y:S01]  /*1590*/  UIADD3 UR42, -UR42, UR40, URZ ;  /* 0x000000282a2a7290 */ /* 0x000fe2000fffe13f */
[----:B------:R-:W-:Y:S01]  /*15a0*/  IMAD.MOV.U32 R7, RZ, RZ, 0x1 ;  /* 0x00000001ff077424 */ /* 0x000fe200078e00ff */
[----:B-1----:R-:W-:-:S02]  /*15b0*/  ULEA UR41, UR4, UR41, 0x18 ;  /* 0x0000002904297291 */ /* 0x002fc4000f8ec03f */
[--C-:B------:R-:W-:Y:S01]  /*15c0*/  SHF.R.S32.HI R93, RZ, 0x1f, R92.reuse ;  /* 0x0000001fff5d7819 */ /* 0x100fe2000001145c */
[--C-:B------:R-:W-:Y:S01]  /*15d0*/  IMAD R100, R3, -0x10, -R92.reuse ;  /* 0xfffffff003647824 */ /* 0x100fe200078e0a5c */
[----:B------:R-:W-:Y:S01]  /*15e0*/  USHF.L.U32 UR4, UR5, 0x3, URZ ;  /* 0x0000000305047899 */ /* 0x000fe2000800063f */
[----:B------:R-:W-:Y:S01]  /*15f0*/  IMAD.SHL.U32 R94, R5, 0x2, RZ ;  /* 0x00000002055e7824 */ /* 0x000fe200078e00ff */
[----:B------:R-:W-:Y:S01]  /*1600*/  UIADD3 UR5, UR41, 0x100, URZ ;  /* 0x0000010029057890 */ /* 0x000fe2000fffe03f */
[----:B------:R-:W-:Y:S01]  /*1610*/  IMAD.WIDE R92, R3, 0x10, R92 ;  /* 0x00000010035c7825 */ /* 0x000fe200078e025c */
[----:B------:R-:W-:Y:S02]  /*1620*/  UIADD3 UR6, UR41, 0x1900, URZ ;  /* 0x0000190029067890 */ /* 0x000fe4000fffe03f */
[----:B------:R-:W-:Y:S01]  /*1630*/  USHF.R.U32.HI UR5, URZ, 0x4, UR5 ;  /* 0x000000043f057899 */ /* 0x000fe20008011605 */
[----:B------:R-:W-:Y:S01]  /*1640*/  IMAD.MOV.U32 R3, RZ, RZ, -0x1 ;  /* 0xffffffffff037424 */ /* 0x000fe200078e00ff */
[----:B------:R-:W-:Y:S01]  /*1650*/  USHF.R.U32.HI UR6, URZ, 0x4, UR6 ;  /* 0x000000043f067899 */ /* 0x000fe20008011606 */
[----:B------:R-:W-:Y:S01]  /*1660*/  IMAD.U32 R102, RZ, RZ, UR7 ;  /* 0x00000007ff667e24 */ /* 0x000fe2000f8e00ff */
[----:B------:R-:W-:Y:S01]  /*1670*/  UIADD3 UR48, UR41, 0x40, URZ ;  /* 0x0000004029307890 */ /* 0x000fe2000fffe03f */
[----:B------:R-:W-:Y:S01]  /*1680*/  SHF.R.S32.HI R95, RZ, 0x1f, R94 ;  /* 0x0000001fff5f7819 */ /* 0x000fe2000001145e */
[----:B------:R-:W-:Y:S01]  /*1690*/  ULOP3.LUT UR4, UR4, 0x8, URZ, 0xc0, !UPT ;  /* 0x0000000804047892 */ /* 0x000fe2000f8ec03f */
[-C--:B---3--:R-:W-:Y:S01]  /*16a0*/  SHF.L.U32 R3, R3, R96.reuse, RZ ;  /* 0x0000006003037219 */ /* 0x088fe200000006ff */
[----:B------:R-:W-:Y:S01]  /*16b0*/  ULOP3.LUT UR5, UR5, 0x3fff, URZ, 0xc0, !UPT ;  /* 0x00003fff05057892 */ /* 0x000fe2000f8ec03f */
[----:B------:R-:W-:Y:S01]  /*16c0*/  SHF.L.U32 R96, R7, R96, RZ ;  /* 0x0000006007607219 */ /* 0x000fe200000006ff */
[----:B------:R-:W-:Y:S01]  /*16d0*/  ULOP3.LUT UR6, UR6, 0x3fff, URZ, 0xc0, !UPT ;  /* 0x00003fff06067892 */ /* 0x000fe2000f8ec03f */
[----:B----4-:R-:W-:Y:S01]  /*16e0*/  IMAD R97, R5, -0x2, R6 ;  /* 0xfffffffe05617824 */ /* 0x010fe200078e0206 */
[----:B------:R-:W-:Y:S01]  /*16f0*/  LOP3.LUT R99, RZ, R3, RZ, 0x33, !PT ;  /* 0x00000003ff637212 */ /* 0x000fe200078e33ff */
[----:B------:R-:W-:Y:S01]  /*1700*/  VIADD R100, R100, UR8 ;  /* 0x0000000864647c36 */ /* 0x000fe20008000000 */
[----:B------:R-:W-:-:S02]  /*1710*/  ULEA UR43, UR43, UR48, 0x3 ;  /* 0x000000302b2b7291 */ /* 0x000fc4000f8e183f */
[----:B------:R-:W-:Y:S02]  /*1720*/  ULOP3.LUT UR49, UR4, 0x8, URZ, 0x3c, !UPT ;  /* 0x0000000804317892 */ /* 0x000fe4000f8e3c3f */
[----:B------:R-:W-:Y:S02]  /*1730*/  ULOP3.LUT UR44, UR4, 0x18, URZ, 0x3c, !UPT ;  /* 0x00000018042c7892 */ /* 0x000fe4000f8e3c3f */
[----:B------:R-:W-:Y:S02]  /*1740*/  ULOP3.LUT UR45, UR5, 0x10000, URZ, 0xfc, !UPT ;  /* 0x00010000052d7892 */ /* 0x000fe4000f8efc3f */
[----:B------:R-:W-:Y:S01]  /*1750*/  ULOP3.LUT UR46, UR6, 0x10000, URZ, 0xfc, !UPT ;  /* 0x00010000062e7892 */ /* 0x000fe2000f8efc3f */
[----:B--2---:R-:W-:-:S11]  /*1760*/  SHF.L.U64.HI R98, R10, 0x1, R0 ;  /* 0x000000010a627819 */ /* 0x004fd60000010200 */
.L_x_170:
[----:B------:R-:W-:-:S04]  /*1770*/  SHF.L.U32 R0, R102, 0x1f, RZ ;  /* 0x0000001f66007819 */ /* 0x000fc800000006ff */
[----:B-1----:R-:W1:Y:S02]  /*1780*/  SYNCS.PHASECHK.TRANS64.TRYWAIT P0, [UR43+-0x8], R0 ;  /* 0xfffff800ff0075a7 */ /* 0x002e64000800016b */
[----:B-1--4-:R-:W-:Y:S05]  /*1790*/  @!P0 BRA `(.L_x_19) ;  /* 0x0000005000588947 */ /* 0x012fea0003800000 */
.L_x_191:
[----:B------:R-:W-:Y:S02]  /*17a0*/  ULDC UR4, c[0x0][0x28c] ;  /* 0x0000a30000047ab9 */ /* 0x000fe40000000800 */
[----:B------:R-:W-:-:S13]  /*17b0*/  ISETP.LT.AND P0, PT, RZ, UR4, PT ;  /* 0x00000004ff007c0c */ /* 0x000fda000bf01270 */
[----:B------:R-:W-:Y:S05]  /*17c0*/  @P0 BRA `(.L_x_20) ;  /* 0x0000000000400947 */ /* 0x000fea0003800000 */
[----:B-1----:R-:W-:Y:S01]  /*17d0*/  MOV R0, 0x0 ;  /* 0x0000000000007802 */ /* 0x002fe20000000f00 */
[----:B------:R-:W-:Y:S01]  /*17e0*/  ULDC.64 UR4, c[0x4][0x68] ;  /* 0x01001a0000047ab9 */ /* 0x000fe20000000a00 */
[----:B------:R-:W-:Y:S01]  /*17f0*/  ULDC.64 UR6, c[0x4][0x8] ;  /* 0x0100020000067ab9 */ /* 0x000fe20000000a00 */
[----:B------:R-:W-:Y:S01]  /*1800*/  IMAD.U32 R4, RZ, RZ, UR4 ;  /* 0x00000004ff047e24 */ /* 0x000fe2000f8e00ff */
[----:B------:R1:W2:Y:S01]  /*1810*/  LDC.64 R14, c[0x4][R0] ;  /* 0x01000000000e7b82 */ /* 0x0002a20000000a00 */
[----:B------:R-:W-:Y:S01]  /*1820*/  IMAD.U32 R5, RZ, RZ, UR5 ;  /* 0x00000005ff057e24 */ /* 0x000fe2000f8e00ff */
[----:B------:R-:W-:Y:S01]  /*1830*/  ULDC.64 UR4, c[0x4][0x70] ;  /* 0x01001c0000047ab9 */ /* 0x000fe20000000a00 */
[----:B------:R-:W-:Y:S02]  /*1840*/  IMAD.U32 R10, RZ, RZ, UR6 ;  /* 0x00000006ff0a7e24 */ /* 0x000fe4000f8e00ff */
[----:B------:R-:W-:Y:S02]  /*1850*/  IMAD.U32 R6, RZ, RZ, UR4 ;  /* 0x00000004ff067e24 */ /* 0x000fe4000f8e00ff */
[----:B------:R-:W-:-:S02]  /*1860*/  IMAD.U32 R7, RZ, RZ, UR5 ;  /* 0x00000005ff077e24 */ /* 0x000fc4000f8e00ff */
[----:B------:R-:W-:Y:S02]  /*1870*/  IMAD.U32 R11, RZ, RZ, UR7 ;  /* 0x00000007ff0b7e24 */ /* 0x000fe4000f8e00ff */
[----:B------:R-:W-:Y:S02]  /*1880*/  IMAD.MOV.U32 R8, RZ, RZ, 0x1e1 ;  /* 0x000001e1ff087424 */ /* 0x000fe400078e00ff */
[----:B0-----:R-:W-:Y:S02]  /*1890*/  IMAD.MOV.U32 R12, RZ, RZ, 0x1 ;  /* 0x00000001ff0c7424 */ /* 0x001fe400078e00ff */
[----:B-1----:R-:W-:-:S07]  /*18a0*/  IMAD.MOV.U32 R13, RZ, RZ, RZ ;  /* 0x000000ffff0d7224 */ /* 0x002fce00078e00ff */
[----:B------:R-:W-:-:S07]  /*18b0*/  LEPC R20, `(.L_x_20) ;  /* 0x000000001014794e */ /* 0x000fce0000000000 */
[----:B--2--5:R-:W-:Y:S05]  /*18c0*/  CALL.ABS.NOINC R14 ;  /* 0x000000000e007343 */ /* 0x024fea0003c00000 */
.L_x_20:
[----:B-1----:R-:W-:-:S04]  /*18d0*/  LOP3.LUT R0, R23, 0x1, RZ, 0xfc, !PT ;  /* 0x0000000117007812 */ /* 0x002fc800078efcff */
[----:B------:R-:W-:-:S13]  /*18e0*/  ISETP.NE.AND P0, PT, R0, 0x3, PT ;  /* 0x000000030000780c */ /* 0x000fda0003f05270 */
[----:B------:R-:W-:Y:S05]  /*18f0*/  @!P0 BRA `(.L_x_21) ;  /* 0x0000000000048947 */ /* 0x000fea0003800000 */
[----:B------:R-:W-:Y:S01]  /*1900*/  BPT.TRAP 0x1 ;  /* 0x000000040000795c */ /* 0x000fe20000300000 */
.L_x_21:
[----:B------:R-:W-:Y:S02]  /*1910*/  IMAD.U32 R3, RZ, RZ, UR39 ;  /* 0x00000027ff037e24 */ /* 0x000fe4000f8e00ff */
[----:B------:R-:W-:-:S03]  /*1920*/  IMAD.U32 R0, RZ, RZ, UR38 ;  /* 0x00000026ff007e24 */ /* 0x000fc6000f8e00ff */
[----:B------:R-:W-:Y:S02]  /*1930*/  LEA R3, R3, UR41, 0x3 ;  /* 0x0000002903037c11 */ /* 0x000fe4000f8e18ff */
[----:B------:R-:W-:-:S04]  /*1940*/  SHF.L.U32 R0, R0, 0x1f, RZ ;  /* 0x0000001f00007819 */ /* 0x000fc800000006ff */
[----:B------:R1:W2:Y:S01]  /*1950*/  SYNCS.PHASECHK.TRANS64.TRYWAIT P1, [R3+URZ], R0 ;  /* 0x00000000030075a7 */ /* 0x0002a2000802017f */
[----:B------:R-:W-:Y:S05]  /*1960*/  @!P0 BRA `(.L_x_22) ;  /* 0x0000000000048947 */ /* 0x000fea0003800000 */
[----:B------:R-:W-:Y:S01]  /*1970*/  BPT.TRAP 0x1 ;  /* 0x000000040000795c */ /* 0x000fe20000300000 */
.L_x_22:
[----:B--2---:R-:W-:Y:S05]  /*1980*/  @P1 BRA `(.L_x_23) ;  /* 0x0000000000081947 */ /* 0x004fea0003800000 */
[----:B------:R-:W2:Y:S02]  /*1990*/  SYNCS.PHASECHK.TRANS64.TRYWAIT P1, [R3+URZ], R0 ;  /* 0x00000000030075a7 */ /* 0x000ea4000802017f */
[----:B--2---:R-:W-:Y:S05]  /*19a0*/  @!P1 BRA `(.L_x_24) ;  /* 0x0000004c00ec9947 */ /* 0x004fea0003800000 */
.L_x_23:
[----:B------:R-:W-:Y:S05]  /*19b0*/  WARPSYNC.ALL ;  /* 0x0000000000007948 */ /* 0x000fea0003800000 */
[----:B------:R-:W-:Y:S01]  /*19c0*/  ULEA UR4, UR39, UR45, 0x7 ;  /* 0x0000002d27047291 */ /* 0x000fe2000f8e383f */
[----:B------:R-:W-:Y:S01]  /*19d0*/  WARPGROUP.ARRIVE ;  /* 0x00000000000079c5 */ /* 0x000fe20000000000 */
[----:B------:R-:W-:Y:S01]  /*19e0*/  ULEA UR6, UR39, UR46, 0x8 ;  /* 0x0000002e27067291 */ /* 0x000fe2000f8e403f */
[----:B-12---:R-:W-:Y:S01]  /*19f0*/  IMAD.U32 R0, RZ, RZ, UR42 ;  /* 0x0000002aff007e24 */ /* 0x006fe2000f8e00ff */
[----:B------:R-:W-:Y:S01]  /*1a00*/  UMOV UR5, 0xc0000010 ;  /* 0xc000001000057882 */ /* 0x000fe20000000000 */
[----:B------:R-:W-:-:S03]  /*1a10*/  UMOV UR7, 0xc0000010 ;  /* 0xc000001000077882 */ /* 0x000fc60000000000 */
[----:B------:R-:W-:-:S03]  /*1a20*/  ISETP.GE.AND P1, PT, R0, 0x1, PT ;  /* 0x000000010000780c */ /* 0x000fc60003f26270 */
[----:B------:R-:W-:Y:S03]  /*1a30*/  IGMMA.64x128x32.S8.S8 R24, gdesc[UR4], RZ, !UPT, gsb0 ;  /* 0x03600000041879f1 */ /* 0x000fe6000c0410ff */
[----:B------:R-:W-:-:S07]  /*1a40*/  WARPGROUP.DEPBAR.LE gsb0, 0x0 ;  /* 0x00008000000079c5 */ /* 0x000fce0000010000 */
[----:B------:R-:W-:Y:S05]  /*1a50*/  @!P1 BRA `(.L_x_25) ;  /* 0x0000000000b89947 */ /* 0x000fea0003800000 */
[----:B------:R-:W-:Y:S01]  /*1a60*/  UIADD3 UR4, UR39, 0x1, URZ ;  /* 0x0000000127047890 */ /* 0x000fe2000fffe03f */
[----:B------:R-:W-:Y:S02]  /*1a70*/  IMAD.U32 R0, RZ, RZ, UR42 ;  /* 0x0000002aff007e24 */ /* 0x000fe4000f8e00ff */
[----:B------:R-:W-:Y:S01]  /*1a80*/  IMAD.U32 R3, RZ, RZ, UR39 ;  /* 0x00000027ff037e24 */ /* 0x000fe2000f8e00ff */
[----:B------:R-:W-:-:S04]  /*1a90*/  UISETP.NE.AND UP0, UPT, UR4, 0x3, UPT ;  /* 0x000000030400788c */ /* 0x000fc8000bf05270 */
[----:B------:R-:W-:Y:S02]  /*1aa0*/  USEL UR5, URZ, 0x1, UP0 ;  /* 0x000000013f057887 */ /* 0x000fe40008000000 */
[----:B------:R-:W-:Y:S02]  /*1ab0*/  USEL UR8, UR4, URZ, UP0 ;  /* 0x0000003f04087287 */ /* 0x000fe40008000000 */
[----:B------:R-:W-:-:S06]  /*1ac0*/  ULOP3.LUT UR5, UR38, UR5, URZ, 0x3c, !UPT ;  /* 0x0000000526057292 */ /* 0x000fcc000f8e3c3f */
[----:B------:R-:W-:-:S07]  /*1ad0*/  IMAD.U32 R6, RZ, RZ, UR5 ;  /* 0x00000005ff067e24 */ /* 0x000fce000f8e00ff */
.L_x_32:
[----:B------:R-:W-:Y:S05]  /*1ae0*/  @!P0 BRA `(.L_x_26) ;  /* 0x0000000000048947 */ /* 0x000fea0003800000 */
[----:B------:R-:W-:Y:S01]  /*1af0*/  BPT.TRAP 0x1 ;  /* 0x000000040000795c */ /* 0x000fe20000300000 */
.L_x_26:
[----:B------:R-:W-:Y:S01]  /*1b00*/  ULEA UR4, UR8, UR41, 0x3 ;  /* 0x0000002908047291 */ /* 0x000fe2000f8e183f */
[----:B------:R-:W-:-:S08]  /*1b10*/  SHF.L.U32 R4, R6, 0x1f, RZ ;  /* 0x0000001f06047819 */ /* 0x000fd000000006ff */
[----:B------:R1:W2:Y:S01]  /*1b20*/  SYNCS.PHASECHK.TRANS64.TRYWAIT P1, [UR4], R4 ;  /* 0x00000004ff0075a7 */ /* 0x0002a20008020144 */
[----:B------:R-:W-:Y:S05]  /*1b30*/  @!P0 BRA `(.L_x_27) ;  /* 0x0000000000048947 */ /* 0x000fea0003800000 */
[----:B------:R-:W-:Y:S01]  /*1b40*/  BPT.TRAP 0x1 ;  /* 0x000000040000795c */ /* 0x000fe20000300000 */
.L_x_27:
[----:B--2---:R-:W-:Y:S05]  /*1b50*/  @P1 BRA `(.L_x_28) ;  /* 0x0000000000081947 */ /* 0x004fea0003800000 */
[----:B------:R-:W2:Y:S02]  /*1b60*/  SYNCS.PHASECHK.TRANS64.TRYWAIT P1, [UR4], R4 ;  /* 0x00000004ff0075a7 */ /* 0x000ea40008020144 */
[----:B--2---:R-:W-:Y:S05]  /*1b70*/  @!P1 BRA `(.L_x_29) ;  /* 0x0000004c008c9947 */ /* 0x004fea0003800000 */
.L_x_28:
[----:B------:R-:W-:Y:S01]  /*1b80*/  ULEA UR4, UR8, UR45, 0x7 ;  /* 0x0000002d08047291 */ /* 0x000fe2000f8e383f */
[----:B------:R-:W-:Y:S01]  /*1b90*/  WARPGROUP.ARRIVE ;  /* 0x00000000000079c5 */ /* 0x000fe20000000000 */
[----:B------:R-:W-:Y:S01]  /*1ba0*/  ULEA UR6, UR8, UR46, 0x8 ;  /* 0x0000002e08067291 */ /* 0x000fe2000f8e403f */
[----:B------:R-:W-:Y:S01]  /*1bb0*/  UMOV UR5, 0xc0000010 ;  /* 0xc000001000057882 */ /* 0x000fe20000000000 */
[----:B------:R-:W-:-:S07]  /*1bc0*/  UMOV UR7, 0xc0000010 ;  /* 0xc000001000077882 */ /* 0x000fce0000000000 */
[----:B------:R-:W-:Y:S03]  /*1bd0*/  IGMMA.64x128x32.S8.S8 R24, gdesc[UR4], R24, gsb0 ;  /* 0x03600000041879f1 */ /* 0x000fe60008041018 */
[----:B------:R-:W-:Y:S02]  /*1be0*/  WARPGROUP.DEPBAR.LE gsb0, 0x0 ;  /* 0x00008000000079c5 */ /* 0x000fe40000010000 */
[----:B------:R-:W-:Y:S05]  /*1bf0*/  @!P0 BRA `(.L_x_30) ;  /* 0x0000000000048947 */ /* 0x000fea0003800000 */
[----:B------:R-:W-:Y:S01]  /*1c00*/  BPT.TRAP 0x1 ;  /* 0x000000040000795c */ /* 0x000fe20000300000 */
.L_x_30:
[----:B------:R-:W-:-:S13]  /*1c10*/  ISETP.NE.AND P1, PT, R89, RZ, PT ;  /* 0x000000ff5900720c */ /* 0x000fda0003f25270 */
[----:B-12---:R-:W-:-:S05]  /*1c20*/  @P1 LEA R4, R3, UR41, 0x3 ;  /* 0x0000002903041c11 */ /* 0x006fca000f8e18ff */
[----:B------:R-:W-:-:S05]  /*1c30*/  @P1 VIADD R5, R4, 0x18 ;  /* 0x0000001804051836 */ /* 0x000fca0000000000 */
[----:B------:R-:W-:-:S04]  /*1c40*/  @P1 PRMT R5, R88, 0x654, R5 ;  /* 0x0000065458051816 */ /* 0x000fc80000000005 */
[----:B------:R1:W-:Y:S01]  /*1c50*/  @P1 SYNCS.ARRIVE.TRANS64.RED.A1T0 RZ, [R5+URZ], RZ ;  /* 0x000000ff05ff19a7 */ /* 0x0003e2000810043f */
[----:B------:R-:W-:-:S13]  /*1c60*/  ISETP.GT.U32.AND P1, PT, R23, 0x1, PT ;  /* 0x000000011700780c */ /* 0x000fda0003f24070 */
[----:B-1----:R-:W-:Y:S05]  /*1c70*/  @P1 BRA `(.L_x_31) ;  /* 0x0000000000041947 */ /* 0x002fea0003800000 */
[----:B------:R-:W-:Y:S01]  /*1c80*/  BPT.TRAP 0x1 ;  /* 0x000000040000795c */ /* 0x000fe20000300000 */
.L_x_31:
[----:B------:R-:W-:Y:S01]  /*1c90*/  UIADD3 UR8, UR8, 0x1, URZ ;  /* 0x0000000108087890 */ /* 0x000fe2000fffe03f */
[C---:B------:R-:W-:Y:S01]  /*1ca0*/  ISETP.GT.AND P2, PT, R0.reuse, 0x1, PT ;  /* 0x000000010000780c */ /* 0x040fe20003f44270 */
[----:B------:R-:W-:Y:S02]  /*1cb0*/  VIADD R3, R3, 0x1 ;  /* 0x0000000103037836 */ /* 0x000fe40000000000 */
[----:B------:R-:W-:Y:S01]  /*1cc0*/  UISETP.NE.AND UP0, UPT, UR8, 0x3, UPT ;  /* 0x000000030800788c */ /* 0x000fe2000bf05270 */
[----:B------:R-:W-:Y:S02]  /*1cd0*/  VIADD R0, R0, 0xffffffff ;  /* 0xffffffff00007836 */ /* 0x000fe40000000000 */
[C---:B------:R-:W-:Y:S01]  /*1ce0*/  ISETP.NE.AND P1, PT, R3.reuse, 0x3, PT ;  /* 0x000000030300780c */ /* 0x040fe20003f25270 */
[----:B------:R-:W-:Y:S02]  /*1cf0*/  USEL UR4, URZ, 0x1, UP0 ;  /* 0x000000013f047887 */ /* 0x000fe40008000000 */
[----:B------:R-:W-:Y:S01]  /*1d00*/  USEL UR8, UR8, URZ, UP0 ;  /* 0x0000003f08087287 */ /* 0x000fe20008000000 */
[----:B------:R-:W-:-:S03]  /*1d10*/  SEL R3, R3, RZ, P1 ;  /* 0x000000ff03037207 */ /* 0x000fc60000800000 */
[----:B------:R-:W-:Y:S01]  /*1d20*/  LOP3.LUT R6, R6, UR4, RZ, 0x3c, !PT ;  /* 0x0000000406067c12 */ /* 0x000fe2000f8e3cff */
[----:B------:R-:W-:Y:S07]  /*1d30*/  @P2 BRA `(.L_x_32) ;  /* 0xfffffffc00682947 */ /* 0x000fee000383ffff */
.L_x_25:
[----:B------:R-:W1:Y:S01]  /*1d40*/  LDC R0, c[0x0][0x28c] ;  /* 0x0000a300ff007b82 */ /* 0x000e620000000800 */
[----:B------:R-:W-:-:S04]  /*1d50*/  IMAD.U32 R3, RZ, RZ, UR49 ;  /* 0x00000031ff037e24 */ /* 0x000fc8000f8e00ff */
[----:B------:R2:W-:Y:S01]  /*1d60*/  SYNCS.ARRIVE.TRANS64.A1T0 RZ, [R3+UR48], RZ ;  /* 0x000000ff03ff79a7 */ /* 0x0005e20008100030 */
[----:B-1----:R-:W-:-:S13]  /*1d70*/  ISETP.GE.AND P1, PT, R0, 0x1, PT ;  /* 0x000000010000780c */ /* 0x002fda0003f26270 */
[----:B--2---:R-:W-:Y:S05]  /*1d80*/  @!P1 BRA `(.L_x_33) ;  /* 0x0000000000449947 */ /* 0x004fea0003800000 */
[----:B------:R-:W-:Y:S05]  /*1d90*/  @!P0 BRA `(.L_x_34) ;  /* 0x0000000000048947 */ /* 0x000fea0003800000 */
[----:B------:R-:W-:Y:S01]  /*1da0*/  BPT.TRAP 0x1 ;  /* 0x000000040000795c */ /* 0x000fe20000300000 */
.L_x_34:
[----:B------:R-:W-:-:S13]  /*1db0*/  ISETP.NE.AND P0, PT, R89, RZ, PT ;  /* 0x000000ff5900720c */ /* 0x000fda0003f05270 */
[----:B------:R-:W-:-:S05]  /*1dc0*/  VOTEU.ANY UP0, P0 ;  /* 0x00000000003f7886 */ /* 0x000fca0000000100 */
[----:B------:R-:W-:-:S06]  /*1dd0*/  @UP0 UIADD3 UR4, UR39, UR42, URZ ;  /* 0x0000002a27040290 */ /* 0x000fcc000fffe03f */
[----:B------:R-:W-:Y:S02]  /*1de0*/  IMAD.U32 R4, RZ, RZ, UR4 ;  /* 0x00000004ff047e24 */ /* 0x000fe4000f8e00ff */
[----:B------:R-:W-:Y:S02]  /*1df0*/  IMAD.U32 R3, RZ, RZ, UR4 ;  /* 0x00000004ff037e24 */ /* 0x000fe4000f8e00ff */
[----:B------:R-:W-:-:S05]  /*1e00*/  @P0 IMAD.WIDE.U32 R4, R4, -0x55555555, RZ ;  /* 0xaaaaaaab04040825 */ /* 0x000fca00078e00ff */
[----:B------:R-:W-:-:S05]  /*1e10*/  @P0 SHF.R.U32.HI R0, RZ, 0x1, R5 ;  /* 0x00000001ff000819 */ /* 0x000fca0000011605 */
[----:B------:R-:W-:-:S05]  /*1e20*/  @P0 IMAD R0, R0, -0x3, R3 ;  /* 0xfffffffd00000824 */ /* 0x000fca00078e0203 */
[----:B------:R-:W-:-:S05]  /*1e30*/  @P0 LEA R0, R0, UR41, 0x3 ;  /* 0x0000002900000c11 */ /* 0x000fca000f8e18ff */
[----:B------:R-:W-:-:S05]  /*1e40*/  @P0 VIADD R3, R0, 0x18 ;  /* 0x0000001800030836 */ /* 0x000fca0000000000 */
[----:B------:R-:W-:-:S04]  /*1e50*/  @P0 PRMT R3, R88, 0x654, R3 ;  /* 0x0000065458030816 */ /* 0x000fc80000000003 */
[----:B------:R1:W-:Y:S01]  /*1e60*/  @P0 SYNCS.ARRIVE.TRANS64.RED.A1T0 RZ, [R3+URZ], RZ ;  /* 0x000000ff03ff09a7 */ /* 0x0003e2000810043f */
[----:B------:R-:W-:-:S13]  /*1e70*/  ISETP.GT.U32.AND P0, PT, R23, 0x1, PT ;  /* 0x000000011700780c */ /* 0x000fda0003f04070 */
[----:B-1----:R-:W-:Y:S05]  /*1e80*/  @P0 BRA `(.L_x_33) ;  /* 0x0000000000040947 */ /* 0x002fea0003800000 */
[----:B------:R-:W-:Y:S01]  /*1e90*/  BPT.TRAP 0x1 ;  /* 0x000000040000795c */ /* 0x000fe20000300000 */
.L_x_33:
[----:B------:R-:W-:Y:S01]  /*1ea0*/  SHF.L.U32 R0, R102, 0x1f, RZ ;  /* 0x0000001f66007819 */ /* 0x000fe200000006ff */
[----:B------:R-:W-:Y:S01]  /*1eb0*/  UIADD3 UR39, UR39, UR47, URZ ;  /* 0x0000002f27277290 */ /* 0x000fe2000fffe03f */
[----:B0-----:R-:W-:Y:S01]  /*1ec0*/  IMAD.SHL.U32 R13, R19, 0x80, RZ ;  /* 0x00000080130d7824 */ /* 0x001fe200078e00ff */
[----:B------:R-:W-:Y:S01]  /*1ed0*/  UISETP.GE.U32.AND UP1, UPT, UR47, 0x3, UPT ;  /* 0x000000032f00788c */ /* 0x000fe2000bf26070 */
[----:B------:R-:W0:Y:S01]  /*1ee0*/  SYNCS.PHASECHK.TRANS64.TRYWAIT P0, [UR43+0x8], R0 ;  /* 0x00000800ff0075a7 */ /* 0x000e22000800016b */
[----:B------:R-:W-:Y:S01]  /*1ef0*/  UISETP.GT.U32.AND UP0, UPT, UR39, 0x2, UPT ;  /* 0x000000022700788c */ /* 0x000fe2000bf04070 */
[----:B------:R-:W-:Y:S01]  /*1f00*/  SHF.R.S32.HI R11, RZ, 0x1f, R18 ;  /* 0x0000001fff0b7819 */ /* 0x000fe20000011412 */
[----:B------:R-:W-:Y:S02]  /*1f10*/  UIMAD.WIDE.U32 UR4, UR39, -0x55555555, URZ ;  /* 0xaaaaaaab270478a5 */ /* 0x000fe4000f8e003f */
[----:B------:R-:W-:Y:S02]  /*1f20*/  UISETP.LT.U32.AND UP0, UPT, UR47, 0x3, UP0 ;  /* 0x000000032f00788c */ /* 0x000fe40008701070 */
[----:B------:R-:W-:-:S02]  /*1f30*/  USHF.R.U32.HI UR4, URZ, 0x1, UR5 ;  /* 0x000000013f047899 */ /* 0x000fc40008011605 */
[----:B------:R-:W-:Y:S02]  /*1f40*/  USEL UR6, URZ, 0x1, !UP0 ;  /* 0x000000013f067887 */ /* 0x000fe4000c000000 */
[----:B------:R-:W-:Y:S02]  /*1f50*/  UIMAD UR39, UR4, -0x3, UR39 ;  /* 0xfffffffd042778a4 */ /* 0x000fe4000f8e0227 */
[----:B------:R-:W-:-:S04]  /*1f60*/  ULOP3.LUT UR38, UR38, UR6, URZ, 0x3c, !UPT ;  /* 0x0000000626267292 */ /* 0x000fc8000f8e3c3f */
[----:B------:R-:W-:Y:S01]  /*1f70*/  @UP1 ULOP3.LUT UR38, UR38, 0x1, UR4, 0x78, !UPT ;  /* 0x0000000126261892 */ /* 0x000fe2000f8e7804 */
[----:B0-----:R-:W-:Y:S11]  /*1f80*/  @!P0 BRA `(.L_x_35) ;  /* 0x0000004800a08947 */ /* 0x001ff60003800000 */
.L_x_192:
[----:B0-----:R-:W-:Y:S01]  /*1f90*/  IMAD.SHL.U32 R3, R22, 0x40, RZ ;  /* 0x0000004016037824 */ /* 0x001fe200078e00ff */
[----:B------:R-:W-:Y:S01]  /*1fa0*/  ULDC UR6, c[0x0][0x284] ;  /* 0x0000a10000067ab9 */ /* 0x000fe20000000800 */
[----:B------:R-:W-:Y:S01]  /*1fb0*/  ULDC.64 UR4, c[0x0][0x5d0] ;  /* 0x0001740000047ab9 */ /* 0x000fe20000000a00 */
[----:B------:R-:W-:Y:S01]  /*1fc0*/  SHF.R.S32.HI R10, RZ, 0x1f, R13 ;  /* 0x0000001fff0a7819 */ /* 0x000fe2000001140d */
[----:B------:R-:W-:Y:S01]  /*1fd0*/  IMAD R7, R11, UR4, RZ ;  /* 0x000000040b077c24 */ /* 0x000fe2000f8e02ff */
[----:B------:R-:W-:Y:S01]  /*1fe0*/  ISETP.GE.AND P0, PT, R3, UR6, PT ;  /* 0x0000000603007c0c */ /* 0x000fe2000bf06270 */
[C---:B------:R-:W-:Y:S01]  /*1ff0*/  IMAD.WIDE.U32 R4, R18.reuse, UR4, R94 ;  /* 0x0000000412047c25 */ /* 0x040fe2000f8e005e */
[----:B------:R-:W-:Y:S02]  /*2000*/  ULDC UR4, c[0x0][0x288] ;  /* 0x0000a20000047ab9 */ /* 0x000fe40000000800 */
[C---:B------:R-:W-:Y:S01]  /*2010*/  ISETP.GE.OR P0, PT, R13.reuse, UR4, P0 ;  /* 0x000000040d007c0c */ /* 0x040fe20008706670 */
[----:B------:R-:W-:Y:S01]  /*2020*/  IMAD R7, R18, UR5, R7 ;  /* 0x0000000512077c24 */ /* 0x000fe2000f8e0207 */
[----:B------:R-:W-:-:S04]  /*2030*/  IADD3 R4, P1, R13, R4, RZ ;  /* 0x000000040d047210 */ /* 0x000fc80007f3e0ff */
[----:B------:R-:W-:-:S07]  /*2040*/  IADD3.X R5, R10, R5, R7, P1, !PT ;  /* 0x000000050a057210 */ /* 0x000fce0000ffe407 */
[----:B------:R-:W-:Y:S05]  /*2050*/  @P0 BRA `(.L_x_36) ;  /* 0x0000003000ac0947 */ /* 0x000fea0003800000 */
[----:B------:R-:W0:Y:S01]  /*2060*/  LDC.64 R8, c[0x0][0x5c8] ;  /* 0x00017200ff087b82 */ /* 0x000e220000000a00 */
[----:B------:R-:W-:Y:S01]  /*2070*/  IMAD.WIDE R14, R22, 0x40, R92 ;  /* 0x00000040160e7825 */ /* 0x000fe200078e025c */
[----:B------:R-:W-:Y:S01]  /*2080*/  ULDC.64 UR4, c[0x0][0x5c0] ;  /* 0x0001700000047ab9 */ /* 0x000fe20000000a00 */
[----:B------:R-:W-:Y:S02]  /*2090*/  BSSY B0, `(.L_x_36) ;  /* 0x0000327000007945 */ /* 0x000fe40003800000 */
[----:B------:R-:W-:Y:S02]  /*20a0*/  IMAD.IADD R20, R100, 0x1, -R3 ;  /* 0x0000000164147824 */ /* 0x000fe400078e0a03 */
[----:B------:R-:W-:Y:S02]  /*20b0*/  IMAD.IADD R19, R97, 0x1, -R13 ;  /* 0x0000000161137824 */ /* 0x000fe400078e0a0d */
[-C--:B0-----:R-:W-:Y:S02]  /*20c0*/  IMAD R0, R15, R8.reuse, RZ ;  /* 0x000000080f007224 */ /* 0x081fe400078e02ff */
[----:B------:R-:W-:-:S04]  /*20d0*/  IMAD.WIDE.U32 R4, R14, R8, R4 ;  /* 0x000000080e047225 */ /* 0x000fc800078e0004 */
[----:B------:R-:W-:Y:S01]  /*20e0*/  IMAD R7, R14, R9, R0 ;  /* 0x000000090e077224 */ /* 0x000fe200078e0200 */
[----:B------:R-:W-:-:S03]  /*20f0*/  IADD3 R4, P0, R4, UR4, RZ ;  /* 0x0000000404047c10 */ /* 0x000fc6000ff1e0ff */
[----:B------:R-:W-:Y:S01]  /*2100*/  IMAD.IADD R7, R5, 0x1, R7 ;  /* 0x0000000105077824 */ /* 0x000fe200078e0207 */
[----:B------:R-:W-:-:S04]  /*2110*/  LEA R6, P1, R8, R4, 0x3 ;  /* 0x0000000408067211 */ /* 0x000fc800078218ff */
[----:B------:R-:W-:Y:S02]  /*2120*/  IADD3.X R5, R7, UR5, RZ, P0, !PT ;  /* 0x0000000507057c10 */ /* 0x000fe400087fe4ff */
[----:B-----5:R-:W-:Y:S02]  /*2130*/  ISETP.NE.AND P0, PT, R91, RZ, PT ;  /* 0x000000ff5b00720c */ /* 0x020fe40003f05270 */
[----:B------:R-:W-:-:S11]  /*2140*/  LEA.HI.X R7, R8, R5, R9, 0x3, P1 ;  /* 0x0000000508077211 */ /* 0x000fd600008f1c09 */
[----:B------:R-:W-:Y:S05]  /*2150*/  @!P0 BRA `(.L_x_37) ;  /* 0x0000002400608947 */ /* 0x000fea0003800000 */
[----:B------:R-:W0:Y:S01]  /*2160*/  LDC.64 R104, c[0x0][0x5b0] ;  /* 0x00016c00ff687b82 */ /* 0x000e220000000a00 */
[----:B------:R-:W-:Y:S01]  /*2170*/  ULDC.64 UR4, c[0x0][0x5b8] ;  /* 0x00016e0000047ab9 */ /* 0x000fe20000000a00 */
[----:B------:R-:W-:Y:S01]  /*2180*/  ISETP.GE.AND P1, PT, R20, 0x1, PT ;  /* 0x000000011400780c */ /* 0x000fe20003f26270 */
[C---:B------:R-:W-:Y:S01]  /*2190*/  IMAD.WIDE.U32 R8, R18.reuse, UR4, R94 ;  /* 0x0000000412087c25 */ /* 0x040fe2000f8e005e */
[----:B------:R-:W-:Y:S02]  /*21a0*/  BSSY B1, `(.L_x_38) ;  /* 0x000000e000017945 */ /* 0x000fe40003800000 */
[----:B------:R-:W-:Y:S01]  /*21b0*/  ISETP.LT.OR P5, PT, R19, 0x1, !P1 ;  /* 0x000000011300780c */ /* 0x000fe20004fa1670 */
[----:B------:R-:W-:Y:S01]  /*21c0*/  IMAD R3, R11, UR4, RZ ;  /* 0x000000040b037c24 */ /* 0x000fe2000f8e02ff */
[----:B------:R-:W1:Y:S01]  /*21d0*/  LDC.64 R106, c[0x0][0x5a8] ;  /* 0x00016a00ff6a7b82 */ /* 0x000e620000000a00 */
[----:B------:R-:W-:Y:S02]  /*21e0*/  IADD3 R12, P0, R13, R8, RZ ;  /* 0x000000080d0c7210 */ /* 0x000fe40007f1e0ff */
[----:B------:R-:W-:-:S05]  /*21f0*/  IMAD R3, R18, UR5, R3 ;  /* 0x0000000512037c24 */ /* 0x000fca000f8e0203 */
[----:B------:R-:W-:Y:S01]  /*2200*/  IADD3.X R13, R10, R9, R3, P0, !PT ;  /* 0x000000090a0d7210 */ /* 0x000fe200007fe403 */
[-C--:B0-----:R-:W-:Y:S02]  /*2210*/  IMAD R0, R15, R104.reuse, RZ ;  /* 0x000000680f007224 */ /* 0x081fe400078e02ff */
[----:B------:R-:W-:-:S04]  /*2220*/  IMAD.WIDE.U32 R8, R14, R104, R12 ;  /* 0x000000680e087225 */ /* 0x000fc800078e000c */
[----:B------:R-:W-:Y:S01]  /*2230*/  IMAD R21, R14, R105, R0 ;  /* 0x000000690e157224 */ /* 0x000fe200078e0200 */
[----:B-1----:R-:W-:-:S04]  /*2240*/  IADD3 R8, P0, R8, R106, RZ ;  /* 0x0000006a08087210 */ /* 0x002fc80007f1e0ff */
[----:B------:R-:W-:Y:S01]  /*2250*/  IADD3.X R9, R107, R9, R21, P0, !PT ;  /* 0x000000096b097210 */ /* 0x000fe200007fe415 */
[----:B------:R-:W-:Y:S08]  /*2260*/  @P5 BRA `(.L_x_39) ;  /* 0x0000000000045947 */ /* 0x000ff00003800000 */
[----:B------:R0:W5:Y:S02]  /*2270*/  LDG.E.U8 R101, desc[UR36][R8.64] ;  /* 0x0000002408657981 */ /* 0x000164000c1e1100 */
.L_x_39:
[----:B------:R-:W-:Y:S05]  /*2280*/  BSYNC B1 ;  /* 0x0000000000017941 */ /* 0x000fea0003800000 */
.L_x_38:
[----:B-----5:R-:W-:Y:S01]  /*2290*/  LOP3.LUT R0, R101, 0xffff, RZ, 0xc0, !PT ;  /* 0x0000ffff65007812 */ /* 0x020fe200078ec0ff */
[----:B------:R-:W-:Y:S01]  /*22a0*/  IMAD.SHL.U32 R10, R104, 0x8, RZ ;  /* 0x00000008680a7824 */ /* 0x000fe200078e00ff */
[----:B------:R-:W-:Y:S01]  /*22b0*/  ISETP.LT.OR P2, PT, R19, 0x2, !P1 ;  /* 0x000000021300780c */ /* 0x000fe20004f41670 */
[----:B------:R-:W-:Y:S01]  /*22c0*/  BSSY B1, `(.L_x_40) ;  /* 0x000000e000017945 */ /* 0x000fe20003800000 */
[----:B------:R-:W-:Y:S02]  /*22d0*/  PRMT R0, R0, 0x8880, RZ ;  /* 0x0000888000007816 */ /* 0x000fe400000000ff */
[----:B------:R-:W-:Y:S02]  /*22e0*/  SHF.L.U64.HI R11, R104, 0x3, R105 ;  /* 0x00000003680b7819 */ /* 0x000fe40000010269 */
[----:B------:R-:W-:Y:S01]  /*22f0*/  ISETP.GE.AND P0, PT, R20, 0x9, PT ;  /* 0x000000091400780c */ /* 0x000fe20003f06270 */
[----:B------:R-:W-:Y:S02]  /*2300*/  IMAD R3, R0, R91, RZ ;  /* 0x0000005b00037224 */ /* 0x000fe400078e02ff */
[----:B------:R-:W-:-:S04]  /*2310*/  IMAD.WIDE.U32 R10, R14, R104, R10 ;  /* 0x000000680e0a7225 */ /* 0x000fc800078e000a */
[----:B------:R-:W-:Y:S01]  /*2320*/  @!P5 IMAD R15, R24, R90, R3 ;  /* 0x0000005a180fd224 */ /* 0x000fe200078e0203 */
[----:B------:R-:W-:Y:S01]  /*2330*/  IADD3 R10, P3, P4, R12, R106, R10 ;  /* 0x0000006a0c0a7210 */ /* 0x000fe20007c7e00a */
[----:B------:R-:W-:-:S03]  /*2340*/  IMAD.IADD R14, R21, 0x1, R11 ;  /* 0x00000001150e7824 */ /* 0x000fc600078e020b */
[----:B------:R1:W-:Y:S01]  /*2350*/  @!P5 STG.E.U8 desc[UR36][R4.64], R15 ;  /* 0x0000000f0400d986 */ /* 0x0003e2000c101124 */
[----:B------:R-:W-:Y:S08]  /*2360*/  @P2 BRA `(.L_x_41) ;  /* 0x00000000000c2947 */ /* 0x000ff00003800000 */
[----:B------:R-:W2:Y:S02]  /*2370*/  LDG.E.U8 R101, desc[UR36][R8.64+0x1] ;  /* 0x0000012408657981 */ /* 0x000ea4000c1e1100 */
[----:B--2---:R-:W-:-:S05]  /*2380*/  PRMT R0, R101, 0x8880, RZ ;  /* 0x0000888065007816 */ /* 0x004fca00000000ff */
[----:B------:R-:W-:-:S07]  /*2390*/  IMAD R3, R0, R91, RZ ;  /* 0x0000005b00037224 */ /* 0x000fce00078e02ff */
.L_x_41:
[----:B------:R-:W-:Y:S05]  /*23a0*/  BSYNC B1 ;  /* 0x0000000000017941 */ /* 0x000fea0003800000 */
.L_x_40:
[----:B------:R-:W-:Y:S01]  /*23b0*/  ISETP.LT.OR P5, PT, R19, 0x1, !P0 ;  /* 0x000000011300780c */ /* 0x000fe200047a1670 */
[----:B------:R-:W-:Y:S01]  /*23c0*/  @!P2 IMAD R25, R25, R90, R3 ;  /* 0x0000005a1919a224 */ /* 0x000fe200078e0203 */
[----:B------:R-:W-:Y:S01]  /*23d0*/  BSSY B1, `(.L_x_42) ;  /* 0x000000a000017945 */ /* 0x000fe20003800000 */
[----:B------:R-:W-:Y:S02]  /*23e0*/  IADD3.X R11, R13, R107, R14, P3, P4 ;  /* 0x0000006b0d0b7210 */ /* 0x000fe40001fe840e */
[C---:B------:R-:W-:Y:S01]  /*23f0*/  ISETP.LT.OR P3, PT, R19.reuse, 0x2, !P0 ;  /* 0x000000021300780c */ /* 0x040fe20004761670 */
[----:B------:R2:W-:Y:S01]  /*2400*/  @!P2 STG.E.U8 desc[UR36][R4.64+0x1], R25 ;  /* 0x000001190400a986 */ /* 0x0005e2000c101124 */
[C---:B------:R-:W-:Y:S02]  /*2410*/  ISETP.LT.OR P4, PT, R19.reuse, 0x9, !P1 ;  /* 0x000000091300780c */ /* 0x040fe40004f81670 */
[----:B------:R-:W-:-:S04]  /*2420*/  ISETP.LT.OR P2, PT, R19, 0xa, !P1 ;  /* 0x0000000a1300780c */ /* 0x000fc80004f41670 */
[----:B------:R-:W-:Y:S09]  /*2430*/  @P5 BRA `(.L_x_43) ;  /* 0x00000000000c5947 */ /* 0x000ff20003800000 */
[----:B------:R-:W3:Y:S02]  /*2440*/  LDG.E.U8 R101, desc[UR36][R10.64] ;  /* 0x000000240a657981 */ /* 0x000ee4000c1e1100 */
[----:B---3--:R-:W-:-:S05]  /*2450*/  PRMT R0, R101, 0x8880, RZ ;  /* 0x0000888065007816 */ /* 0x008fca00000000ff */
[----:B------:R-:W-:-:S07]  /*2460*/  IMAD R3, R0, R91, RZ ;  /* 0x0000005b00037224 */ /* 0x000fce00078e02ff */
.L_x_43:
[----:B------:R-:W-:Y:S05]  /*2470*/  BSYNC B1 ;  /* 0x0000000000017941 */ /* 0x000fea0003800000 */
.L_x_42:
[----:B------:R-:W-:Y:S01]  /*2480*/  @!P5 IMAD R13, R26, R90, R3 ;  /* 0x0000005a1a0dd224 */ /* 0x000fe200078e0203 */
[----:B------:R-:W-:Y:S04]  /*2490*/  BSSY B1, `(.L_x_44) ;  /* 0x0000006000017945 */ /* 0x000fe80003800000 */
[----:B------:R3:W-:Y:S01]  /*24a0*/  @!P5 STG.E.U8 desc[UR36][R6.64], R13 ;  /* 0x0000000d0600d986 */ /* 0x0007e2000c101124 */
[----:B------:R-:W-:Y:S05]  /*24b0*/  @P3 BRA `(.L_x_45) ;  /* 0x00000000000c3947 */ /* 0x000fea0003800000 */
[----:B------:R-:W4:Y:S02]  /*24c0*/  LDG.E.U8 R101, desc[UR36][R10.64+0x1] ;  /* 0x000001240a657981 */ /* 0x000f24000c1e1100 */
[----:B----4-:R-:W-:-:S05]  /*24d0*/  PRMT R0, R101, 0x8880, RZ ;  /* 0x0000888065007816 */ /* 0x010fca00000000ff */
[----:B------:R-:W-:-:S07]  /*24e0*/  IMAD R3, R0, R91, RZ ;  /* 0x0000005b00037224 */ /* 0x000fce00078e02ff */
.L_x_45:
[----:B------:R-:W-:Y:S05]  /*24f0*/  BSYNC B1 ;  /* 0x0000000000017941 */ /* 0x000fea0003800000 */
.L_x_44:
[----:B------:R-:W-:Y:S01]  /*2500*/  @!P3 IMAD R27, R27, R90, R3 ;  /* 0x0000005a1b1bb224 */ /* 0x000fe200078e0203 */
[----:B------:R-:W-:Y:S04]  /*2510*/  BSSY B1, `(.L_x_46) ;  /* 0x0000006000017945 */ /* 0x000fe80003800000 */
[----:B------:R4:W-:Y:S01]  /*2520*/  @!P3 STG.E.U8 desc[UR36][R6.64+0x1], R27 ;  /* 0x0000011b0600b986 */ /* 0x0009e2000c101124 */
[----:B------:R-:W-:Y:S05]  /*2530*/  @P4 BRA `(.L_x_47) ;  /* 0x00000000000c4947 */ /* 0x000fea0003800000 */
[----:B------:R-:W5:Y:S02]  /*2540*/  LDG.E.U8 R101, desc[UR36][R8.64+0x8] ;  /* 0x0000082408657981 */ /* 0x000f64000c1e1100 */
[----:B-----5:R-:W-:-:S05]  /*2550*/  PRMT R0, R101, 0x8880, RZ ;  /* 0x0000888065007816 */ /* 0x020fca00000000ff */
[----:B------:R-:W-:-:S07]  /*2560*/  IMAD R3, R0, R91, RZ ;  /* 0x0000005b00037224 */ /* 0x000fce00078e02ff */
.L_x_47:
[----:B------:R-:W-:Y:S05]  /*2570*/  BSYNC B1 ;  /* 0x0000000000017941 */ /* 0x000fea0003800000 */
.L_x_46:
[----:B---3--:R-:W-:Y:S01]  /*2580*/  @!P4 IMAD R13, R28, R90, R3 ;  /* 0x0000005a1c0dc224 */ /* 0x008fe200078e0203 */
[----:B------:R-:W-:Y:S04]  /*2590*/  BSSY B1, `(.L_x_48) ;  /* 0x0000006000017945 */ /* 0x000fe80003800000 */
[----:B------:R3:W-:Y:S01]  /*25a0*/  @!P4 STG.E.U8 desc[UR36][R4.64+0x8], R13 ;  /* 0x0000080d0400c986 */ /* 0x0007e2000c101124 */
[----:B------:R-:W-:Y:S05]  /*25b0*/  @P2 BRA `(.L_x_49) ;  /* 0x00000000000c2947 */ /* 0x000fea0003800000 */
[----:B------:R-:W5:Y:S02]  /*25c0*/  LDG.E.U8 R101, desc[UR36][R8.64+0x9] ;  /* 0x0000092408657981 */ /* 0x000f64000c1e1100 */
[----:B-----5:R-:W-:-:S05]  /*25d0*/  PRMT R0, R101, 0x8880, RZ ;  /* 0x0000888065007816 */ /* 0x020fca00000000ff */
[----:B------:R-:W-:-:S07]  /*25e0*/  IMAD R3, R0, R91, RZ ;  /* 0x0000005b00037224 */ /* 0x000fce00078e02ff */
.L_x_49:
[----:B------:R-:W-:Y:S05]  /*25f0*/  BSYNC B1 ;  /* 0x0000000000017941 */ /* 0x000fea0003800000 */
.L_x_48:
[----:B------:R-:W-:Y:S01]  /*2600*/  ISETP.LT.OR P4, PT, R19, 0x9, !P0 ;  /* 0x000000091300780c */ /* 0x000fe20004781670 */
[----:B------:R-:W-:Y:S01]  /*2610*/  @!P2 IMAD R29, R29, R90, R3 ;  /* 0x0000005a1d1da224 */ /* 0x000fe200078e0203 */
[----:B------:R-:W-:Y:S01]  /*2620*/  BSSY B1, `(.L_x_50) ;  /* 0x0000009000017945 */ /* 0x000fe20003800000 */
[C---:B------:R-:W-:Y:S02]  /*2630*/  ISETP.LT.OR P3, PT, R19.reuse, 0xa, !P0 ;  /* 0x0000000a1300780c */ /* 0x040fe40004761670 */
[C---:B------:R-:W-:Y:S01]  /*2640*/  ISETP.LT.OR P5, PT, R19.reuse, 0x11, !P1 ;  /* 0x000000111300780c */ /* 0x040fe20004fa1670 */
[----:B------:R0:W-:Y:S01]  /*2650*/  @!P2 STG.E.U8 desc[UR36][R4.64+0x9], R29 ;  /* 0x0000091d0400a986 */ /* 0x0001e2000c101124 */
[----:B------:R-:W-:-:S06]  /*2660*/  ISETP.LT.OR P2, PT, R19, 0x12, !P1 ;  /* 0x000000121300780c */ /* 0x000fcc0004f41670 */
[----:B------:R-:W-:Y:S07]  /*2670*/  @P4 BRA `(.L_x_51) ;  /* 0x00000000000c4947 */ /* 0x000fee0003800000 */
[----:B------:R-:W5:Y:S02]  /*2680*/  LDG.E.U8 R101, desc[UR36][R10.64+0x8] ;  /* 0x000008240a657981 */ /* 0x000f64000c1e1100 */
[----:B-----5:R-:W-:-:S05]  /*2690*/  PRMT R0, R101, 0x8880, RZ ;  /* 0x0000888065007816 */ /* 0x020fca00000000ff */
[----:B------:R-:W-:-:S07]  /*26a0*/  IMAD R3, R0, R91, RZ ;  /* 0x0000005b00037224 */ /* 0x000fce00078e02ff */
.L_x_51:
[----:B------:R-:W-:Y:S05]  /*26b0*/  BSYNC B1 ;  /* 0x0000000000017941 */ /* 0x000fea0003800000 */
.L_x_50:
[----:B---3--:R-:W-:Y:S01]  /*26c0*/  @!P4 IMAD R13, R30, R90, R3 ;  /* 0x0000005a1e0dc224 */ /* 0x008fe200078e0203 */
[----:B------:R-:W-:Y:S04]  /*26d0*/  BSSY B1, `(.L_x_52) ;  /* 0x0000006000017945 */ /* 0x000fe80003800000 */
[----:B------:R3:W-:Y:S01]  /*26e0*/  @!P4 STG.E.U8 desc[UR36][R6.64+0x8], R13 ;  /* 0x0000080d0600c986 */ /* 0x0007e2000c101124 */
[----:B------:R-:W-:Y:S05]  /*26f0*/  @P3 BRA `(.L_x_53) ;  /* 0x00000000000c3947 */ /* 0x000fea0003800000 */
[----:B------:R-:W5:Y:S02]  /*2700*/  LDG.E.U8 R101, desc[UR36][R10.64+0x9] ;  /* 0x000009240a657981 */ /* 0x000f64000c1e1100 */
[----:B-----5:R-:W-:-:S05]  /*2710*/  PRMT R0, R101, 0x8880, RZ ;  /* 0x0000888065007816 */ /* 0x020fca00000000ff */
[----:B------:R-:W-:-:S07]  /*2720*/  IMAD R3, R0, R91, RZ ;  /* 0x0000005b00037224 */ /* 0x000fce00078e02ff */
.L_x_53:
[----:B------:R-:W-:Y:S05]  /*2730*/  BSYNC B1 ;  /* 0x0000000000017941 */ /* 0x000fea0003800000 */
.L_x_52:
[----:B------:R-:W-:Y:S01]  /*2740*/  @!P3 IMAD R31, R31, R90, R3 ;  /* 0x0000005a1f1fb224 */ /* 0x000fe200078e0203 */
[----:B------:R-:W-:Y:S04]  /*2750*/  BSSY B1, `(.L_x_54) ;  /* 0x0000006000017945 */ /* 0x000fe80003800000 */
[----:B------:R0:W-:Y:S01]  /*2760*/  @!P3 STG.E.U8 desc[UR36][R6.64+0x9], R31 ;  /* 0x0000091f0600b986 */ /* 0x0001e2000c101124 */
[----:B------:R-:W-:Y:S05]  /*2770*/  @P5 BRA `(.L_x_55) ;  /* 0x00000000000c5947 */ /* 0x000fea0003800000 */
[----:B------:R-:W5:Y:S02]  /*2780*/  LDG.E.U8 R101, desc[UR36][R8.64+0x10] ;  /* 0x0000102408657981 */ /* 0x000f64000c1e1100 */
[----:B-----5:R-:W-:-:S05]  /*2790*/  PRMT R0, R101, 0x8880, RZ ;  /* 0x0000888065007816 */ /* 0x020fca00000000ff */
[----:B------:R-:W-:-:S07]  /*27a0*/  IMAD R3, R0, R91, RZ ;  /* 0x0000005b00037224 */ /* 0x000fce00078e02ff */
.L_x_55:
[----:B------:R-:W-:Y:S05]  /*27b0*/  BSYNC B1 ;  /* 0x0000000000017941 */ /* 0x000fea0003800000 */
.L_x_54:
[----:B---3--:R-:W-:Y:S01]  /*27c0*/  @!P5 IMAD R13, R32, R90, R3 ;  /* 0x0000005a200dd224 */ /* 0x008fe200078e0203 */
[----:B------:R-:W-:Y:S04]  /*27d0*/  BSSY B1, `(.L_x_56) ;  /* 0x0000006000017945 */ /* 0x000fe80003800000 */
[----:B------:R3:W-:Y:S01]  /*27e0*/  @!P5 STG.E.U8 desc[UR36][R4.64+0x10], R13 ;  /* 0x0000100d0400d986 */ /* 0x0007e2000c101124 */
[----:B------:R-:W-:Y:S05]  /*27f0*/  @P2 BRA `(.L_x_57) ;  /* 0x00000000000c2947 */ /* 0x000fea0003800000 */
[----:B------:R-:W5:Y:S02]  /*2800*/  LDG.E.U8 R101, desc[UR36][R8.64+0x11] ;  /* 0x0000112408657981 */ /* 0x000f64000c1e1100 */
[----:B-----5:R-:W-:-:S05]  /*2810*/  PRMT R0, R101, 0x8880, RZ ;  /* 0x0000888065007816 */ /* 0x020fca00000000ff */
[----:B------:R-:W-:-:S07]  /*2820*/  IMAD R3, R0, R91, RZ ;  /* 0x0000005b00037224 */ /* 0x000fce00078e02ff */
.L_x_57:
[----:B------:R-:W-:Y:S05]  /*2830*/  BSYNC B1 ;  /* 0x0000000000017941 */ /* 0x000fea0003800000 */
.L_x_56:
        /* <DEDUP_REMOVED lines=11> */
.L_x_59:
[----:B------:R-:W-:Y:S05]  /*28f0*/  BSYNC B1 ;  /* 0x0000000000017941 */ /* 0x000fea0003800000 */
.L_x_58:
[----:B---3--:R-:W-:Y:S01]  /*2900*/  @!P4 IMAD R13, R34, R90, R3 ;  /* 0x0000005a220dc224 */ /* 0x008fe200078e0203 */
[----:B------:R-:W-:Y:S04]  /*2910*/  BSSY B1, `(.L_x_60) ;  /* 0x0000006000017945 */ /* 0x000fe80003800000 */
[----:B------:R3:W-:Y:S01]  /*2920*/  @!P4 STG.E.U8 desc[UR36][R6.64+0x10], R13 ;  /* 0x0000100d0600c986 */ /* 0x0007e2000c101124 */
[----:B------:R-:W-:Y:S05]  /*2930*/  @P3 BRA `(.L_x_61) ;  /* 0x00000000000c3947 */ /* 0x000fea0003800000 */
[----:B------:R-:W5:Y:S02]  /*2940*/  LDG.E.U8 R101, desc[UR36][R10.64+0x11] ;  /* 0x000011240a657981 */ /* 0x000f64000c1e1100 */
[----:B-----5:R-:W-:-:S05]  /*2950*/  PRMT R0, R101, 0x8880, RZ ;  /* 0x0000888065007816 */ /* 0x020fca00000000ff */
[----:B------:R-:W-:-:S07]  /*2960*/  IMAD R3, R0, R91, RZ ;  /* 0x0000005b00037224 */ /* 0x000fce00078e02ff */
.L_x_61:
[----:B------:R-:W-:Y:S05]  /*2970*/  BSYNC B1 ;  /* 0x0000000000017941 */ /* 0x000fea0003800000 */
.L_x_60:
[----:B------:R-:W-:Y:S01]  /*2980*/  @!P3 IMAD R35, R35, R90, R3 ;  /* 0x0000005a2323b224 */ /* 0x000fe200078e0203 */
[----:B------:R-:W-:Y:S04]  /*2990*/  BSSY B1, `(.L_x_62) ;  /* 0x0000006000017945 */ /* 0x000fe80003800000 */
[----:B------:R0:W-:Y:S01]  /*29a0*/  @!P3 STG.E.U8 desc[UR36][R6.64+0x11], R35 ;  /* 0x000011230600b986 */ /* 0x0001e2000c101124 */
[----:B------:R-:W-:Y:S05]  /*29b0*/  @P5 BRA `(.L_x_63) ;  /* 0x00000000000c5947 */ /* 0x000fea0003800000 */
[----:B------:R-:W5:Y:S02]  /*29c0*/  LDG.E.U8 R101, desc[UR36][R8.64+0x18] ;  /* 0x0000182408657981 */ /* 0x000f64000c1e1100 */
[----:B-----5:R-:W-:-:S05]  /*29d0*/  PRMT R0, R101, 0x8880, RZ ;  /* 0x0000888065007816 */ /* 0x020fca00000000ff */
[----:B------:R-:W-:-:S07]  /*29e0*/  IMAD R3, R0, R91, RZ ;  /* 0x0000005b00037224 */ /* 0x000fce00078e02ff */
.L_x_63:
[----:B------:R-:W-:Y:S05]  /*29f0*/  BSYNC B1 ;  /* 0x0000000000017941 */ /* 0x000fea0003800000 */
.L_x_62:
[----:B---3--:R-:W-:Y:S01]  /*2a00*/  @!P5 IMAD R13, R36, R90, R3 ;  /* 0x0000005a240dd224 */ /* 0x008fe200078e0203 */
[----:B------:R-:W-:Y:S04]  /*2a10*/  BSSY B1, `(.L_x_64) ;  /* 0x0000006000017945 */ /* 0x000fe80003800000 */
[----:B------:R3:W-:Y:S01]  /*2a20*/  @!P5 STG.E.U8 desc[UR36][R4.64+0x18], R13 ;  /* 0x0000180d0400d986 */ /* 0x0007e2000c101124 */
[----:B------:R-:W-:Y:S05]  /*2a30*/  @P2 BRA `(.L_x_65) ;  /* 0x00000000000c2947 */ /* 0x000fea0003800000 */
[----:B------:R-:W5:Y:S02]  /*2a40*/  LDG.E.U8 R101, desc[UR36][R8.64+0x19] ;  /* 0x0000192408657981 */ /* 0x000f64000c1e1100 */
[----:B-----5:R-:W-:-:S05]  /*2a50*/  PRMT R0, R101, 0x8880, RZ ;  /* 0x0000888065007816 */ /* 0x020fca00000000ff */
[----:B------:R-:W-:-:S07]  /*2a60*/  IMAD R3, R0, R91, RZ ;  /* 0x0000005b00037224 */ /* 0x000fce00078e02ff */
.L_x_65:
[----:B------:R-:W-:Y:S05]  /*2a70*/  BSYNC B1 ;  /* 0x0000000000017941 */ /* 0x000fea0003800000 */
.L_x_64:
        /* <DEDUP_REMOVED lines=11> */
.L_x_67:
[----:B------:R-:W-:Y:S05]  /*2b30*/  BSYNC B1 ;  /* 0x0000000000017941 */ /* 0x000fea0003800000 */
.L_x_66:
[----:B---3--:R-:W-:Y:S01]  /*2b40*/  @!P4 IMAD R13, R38, R90, R3 ;  /* 0x0000005a260dc224 */ /* 0x008fe200078e0203 */
[----:B------:R-:W-:Y:S04]  /*2b50*/  BSSY B1, `(.L_x_68) ;  /* 0x0000006000017945 */ /* 0x000fe80003800000 */
[----:B------:R3:W-:Y:S01]  /*2b60*/  @!P4 STG.E.U8 desc[UR36][R6.64+0x18], R13 ;  /* 0x0000180d0600c986 */ /* 0x0007e2000c101124 */
[----:B------:R-:W-:Y:S05]  /*2b70*/  @P3 BRA `(.L_x_69) ;  /* 0x00000000000c3947 */ /* 0x000fea0003800000 */
[----:B------:R-:W5:Y:S02]  /*2b80*/  LDG.E.U8 R101, desc[UR36][R10.64+0x19] ;  /* 0x000019240a657981 */ /* 0x000f64000c1e1100 */
[----:B-----5:R-:W-:-:S05]  /*2b90*/  PRMT R0, R101, 0x8880, RZ ;  /* 0x0000888065007816 */ /* 0x020fca00000000ff */
[----:B------:R-:W-:-:S07]  /*2ba0*/  IMAD R3, R0, R91, RZ ;  /* 0x0000005b00037224 */ /* 0x000fce00078e02ff */
.L_x_69:
[----:B------:R-:W-:Y:S05]  /*2bb0*/  BSYNC B1 ;  /* 0x0000000000017941 */ /* 0x000fea0003800000 */
.L_x_68:
[----:B------:R-:W-:Y:S01]  /*2bc0*/  @!P3 IMAD R39, R39, R90, R3 ;  /* 0x0000005a2727b224 */ /* 0x000fe200078e0203 */
[----:B------:R-:W-:Y:S04]  /*2bd0*/  BSSY B1, `(.L_x_70) ;  /* 0x0000006000017945 */ /* 0x000fe80003800000 */
[----:B------:R0:W-:Y:S01]  /*2be0*/  @!P3 STG.E.U8 desc[UR36][R6.64+0x19], R39 ;  /* 0x000019270600b986 */ /* 0x0001e2000c101124 */
[----:B------:R-:W-:Y:S05]  /*2bf0*/  @P5 BRA `(.L_x_71) ;  /* 0x00000000000c5947 */ /* 0x000fea0003800000 */
[----:B------:R-:W5:Y:S02]  /*2c00*/  LDG.E.U8 R101, desc[UR36][R8.64+0x20] ;  /* 0x0000202408657981 */ /* 0x000f64000c1e1100 */
[----:B-----5:R-:W-:-:S05]  /*2c10*/  PRMT R0, R101, 0x8880, RZ ;  /* 0x0000888065007816 */ /* 0x020fca00000000ff */
[----:B------:R-:W-:-:S07]  /*2c20*/  IMAD R3, R0, R91, RZ ;  /* 0x0000005b00037224 */ /* 0x000fce00078e02ff */
.L_x_71:
[----:B------:R-:W-:Y:S05]  /*2c30*/  BSYNC B1 ;  /* 0x0000000000017941 */ /* 0x000fea0003800000 */
.L_x_70:
[----:B---3--:R-:W-:Y:S01]  /*2c40*/  @!P5 IMAD R13, R40, R90, R3 ;  /* 0x0000005a280dd224 */ /* 0x008fe200078e0203 */
[----:B------:R-:W-:Y:S04]  /*2c50*/  BSSY B1, `(.L_x_72) ;  /* 0x0000006000017945 */ /* 0x000fe80003800000 */
[----:B------:R3:W-:Y:S01]  /*2c60*/  @!P5 STG.E.U8 desc[UR36][R4.64+0x20], R13 ;  /* 0x0000200d0400d986 */ /* 0x0007e2000c101124 */
[----:B------:R-:W-:Y:S05]  /*2c70*/  @P2 BRA `(.L_x_73) ;  /* 0x00000000000c2947 */ /* 0x000fea0003800000 */
[----:B------:R-:W5:Y:S02]  /*2c80*/  LDG.E.U8 R101, desc[UR36][R8.64+0x21] ;  /* 0x0000212408657981 */ /* 0x000f64000c1e1100 */
[----:B-----5:R-:W-:-:S05]  /*2c90*/  PRMT R0, R101, 0x8880, RZ ;  /* 0x0000888065007816 */ /* 0x020fca00000000ff */
[----:B------:R-:W-:-:S07]  /*2ca0*/  IMAD R3, R0, R91, RZ ;  /* 0x0000005b00037224 */ /* 0x000fce00078e02ff */
.L_x_73:
[----:B------:R-:W-:Y:S05]  /*2cb0*/  BSYNC B1 ;  /* 0x0000000000017941 */ /* 0x000fea0003800000 */
.L_x_72:
        /* <DEDUP_REMOVED lines=11> */
.L_x_75:
[----:B------:R-:W-:Y:S05]  /*2d70*/  BSYNC B1 ;  /* 0x0000000000017941 */ /* 0x000fea0003800000 */
.L_x_74:
[----:B---3--:R-:W-:Y:S01]  /*2d80*/  @!P4 IMAD R13, R42, R90, R3 ;  /* 0x0000005a2a0dc224 */ /* 0x008fe200078e0203 */
[----:B------:R-:W-:Y:S04]  /*2d90*/  BSSY B1, `(.L_x_76) ;  /* 0x0000006000017945 */ /* 0x000fe80003800000 */
[----:B------:R3:W-:Y:S01]  /*2da0*/  @!P4 STG.E.U8 desc[UR36][R6.64+0x20], R13 ;  /* 0x0000200d0600c986 */ /* 0x0007e2000c101124 */
[----:B------:R-:W-:Y:S05]  /*2db0*/  @P3 BRA `(.L_x_77) ;  /* 0x00000000000c3947 */ /* 0x000fea0003800000 */
[----:B------:R-:W5:Y:S02]  /*2dc0*/  LDG.E.U8 R101, desc[UR36][R10.64+0x21] ;  /* 0x000021240a657981 */ /* 0x000f64000c1e1100 */
[----:B-----5:R-:W-:-:S05]  /*2dd0*/  PRMT R0, R101, 0x8880, RZ ;  /* 0x0000888065007816 */ /* 0x020fca00000000ff */
[----:B------:R-:W-:-:S07]  /*2de0*/  IMAD R3, R0, R91, RZ ;  /* 0x0000005b00037224 */ /* 0x000fce00078e02ff */
.L_x_77:
[----:B------:R-:W-:Y:S05]  /*2df0*/  BSYNC B1 ;  /* 0x0000000000017941 */ /* 0x000fea0003800000 */
.L_x_76:
[----:B------:R-:W-:Y:S01]  /*2e00*/  @!P3 IMAD R43, R43, R90, R3 ;  /* 0x0000005a2b2bb224 */ /* 0x000fe200078e0203 */
[----:B------:R-:W-:Y:S04]  /*2e10*/  BSSY B1, `(.L_x_78) ;  /* 0x0000006000017945 */ /* 0x000fe80003800000 */
[----:B------:R0:W-:Y:S01]  /*2e20*/  @!P3 STG.E.U8 desc[UR36][R6.64+0x21], R43 ;  /* 0x0000212b0600b986 */ /* 0x0001e2000c101124 */
[----:B------:R-:W-:Y:S05]  /*2e30*/  @P5 BRA `(.L_x_79) ;  /* 0x00000000000c5947 */ /* 0x000fea0003800000 */
[----:B------:R-:W5:Y:S02]  /*2e40*/  LDG.E.U8 R101, desc[UR36][R8.64+0x28] ;  /* 0x0000282408657981 */ /* 0x000f64000c1e1100 */
[----:B-----5:R-:W-:-:S05]  /*2e50*/  PRMT R0, R101, 0x8880, RZ ;  /* 0x0000888065007816 */ /* 0x020fca00000000ff */
[----:B------:R-:W-:-:S07]  /*2e60*/  IMAD R3, R0, R91, RZ ;  /* 0x0000005b00037224 */ /* 0x000fce00078e02ff */
.L_x_79:
[----:B------:R-:W-:Y:S05]  /*2e70*/  BSYNC B1 ;  /* 0x0000000000017941 */ /* 0x000fea0003800000 */
.L_x_78:
[----:B---3--:R-:W-:Y:S01]  /*2e80*/  @!P5 IMAD R13, R44, R90, R3 ;  /* 0x0000005a2c0dd224 */ /* 0x008fe200078e0203 */
[----:B------:R-:W-:Y:S04]  /*2e90*/  BSSY B1, `(.L_x_80) ;  /* 0x0000006000017945 */ /* 0x000fe80003800000 */
[----:B------:R3:W-:Y:S01]  /*2ea0*/  @!P5 STG.E.U8 desc[UR36][R4.64+0x28], R13 ;  /* 0x0000280d0400d986 */ /* 0x0007e2000c101124 */
[----:B------:R-:W-:Y:S05]  /*2eb0*/  @P2 BRA `(.L_x_81) ;  /* 0x00000000000c2947 */ /* 0x000fea0003800000 */
[----:B------:R-:W5:Y:S02]  /*2ec0*/  LDG.E.U8 R101, desc[UR36][R8.64+0x29] ;  /* 0x0000292408657981 */ /* 0x000f64000c1e1100 */
[----:B-----5:R-:W-:-:S05]  /*2ed0*/  PRMT R0, R101, 0x8880, RZ ;  /* 0x0000888065007816 */ /* 0x020fca00000000ff */
[----:B------:R-:W-:-:S07]  /*2ee0*/  IMAD R3, R0, R91, RZ ;  /* 0x0000005b00037224 */ /* 0x000fce00078e02ff */
.L_x_81:
[----:B------:R-:W-:Y:S05]  /*2ef0*/  BSYNC B1 ;  /* 0x0000000000017941 */ /* 0x000fea0003800000 */
.L_x_80:
        /* <DEDUP_REMOVED lines=11> */
.L_x_83:
[----:B------:R-:W-:Y:S05]  /*2fb0*/  BSYNC B1 ;  /* 0x0000000000017941 */ /* 0x000fea0003800000 */
.L_x_82:
[----:B---3--:R-:W-:Y:S01]  /*2fc0*/  @!P4 IMAD R13, R46, R90, R3 ;  /* 0x0000005a2e0dc224 */ /* 0x008fe200078e0203 */
[----:B------:R-:W-:Y:S04]  /*2fd0*/  BSSY B1, `(.L_x_84) ;  /* 0x0000006000017945 */ /* 0x000fe80003800000 */
[----:B------:R3:W-:Y:S01]  /*2fe0*/  @!P4 STG.E.U8 desc[UR36][R6.64+0x28], R13 ;  /* 0x0000280d0600c986 */ /* 0x0007e2000c101124 */
[----:B------:R-:W-:Y:S05]  /*2ff0*/  @P3 BRA `(.L_x_85) ;  /* 0x00000000000c3947 */ /* 0x000fea0003800000 */
[----:B------:R-:W5:Y:S02]  /*3000*/  LDG.E.U8 R101, desc[UR36][R10.64+0x29] ;  /* 0x000029240a657981 */ /* 0x000f64000c1e1100 */
[----:B-----5:R-:W-:-:S05]  /*3010*/  PRMT R0, R101, 0x8880, RZ ;  /* 0x0000888065007816 */ /* 0x020fca00000000ff */
[----:B------:R-:W-:-:S07]  /*3020*/  IMAD R3, R0, R91, RZ ;  /* 0x0000005b00037224 */ /* 0x000fce00078e02ff */
.L_x_85:
[----:B------:R-:W-:Y:S05]  /*3030*/  BSYNC B1 ;  /* 0x0000000000017941 */ /* 0x000fea0003800000 */
.L_x_84:
[----:B------:R-:W-:Y:S01]  /*3040*/  @!P3 IMAD R47, R47, R90, R3 ;  /* 0x0000005a2f2fb224 */ /* 0x000fe200078e0203 */
[----:B------:R-:W-:Y:S04]  /*3050*/  BSSY B1, `(.L_x_86) ;  /* 0x0000006000017945 */ /* 0x000fe80003800000 */
[----:B------:R0:W-:Y:S01]  /*3060*/  @!P3 STG.E.U8 desc[UR36][R6.64+0x29], R47 ;  /* 0x0000292f0600b986 */ /* 0x0001e2000c101124 */
[----:B------:R-:W-:Y:S05]  /*3070*/  @P5 BRA `(.L_x_87) ;  /* 0x00000000000c5947 */ /* 0x000fea0003800000 */
[----:B------:R-:W5:Y:S02]  /*3080*/  LDG.E.U8 R101, desc[UR36][R8.64+0x30] ;  /* 0x0000302408657981 */ /* 0x000f64000c1e1100 */
[----:B-----5:R-:W-:-:S05]  /*3090*/  PRMT R0, R101, 0x8880, RZ ;  /* 0x0000888065007816 */ /* 0x020fca00000000ff */
[----:B------:R-:W-:-:S07]  /*30a0*/  IMAD R3, R0, R91, RZ ;  /* 0x0000005b00037224 */ /* 0x000fce00078e02ff */
.L_x_87:
[----:B------:R-:W-:Y:S05]  /*30b0*/  BSYNC B1 ;  /* 0x0000000000017941 */ /* 0x000fea0003800000 */
.L_x_86:
[----:B---3--:R-:W-:Y:S01]  /*30c0*/  @!P5 IMAD R13, R48, R90, R3 ;  /* 0x0000005a300dd224 */ /* 0x008fe200078e0203 */
[----:B------:R-:W-:Y:S04]  /*30d0*/  BSSY B1, `(.L_x_88) ;  /* 0x0000006000017945 */ /* 0x000fe80003800000 */
[----:B------:R3:W-:Y:S01]  /*30e0*/  @!P5 STG.E.U8 desc[UR36][R4.64+0x30], R13 ;  /* 0x0000300d0400d986 */ /* 0x0007e2000c101124 */
[----:B------:R-:W-:Y:S05]  /*30f0*/  @P2 BRA `(.L_x_89) ;  /* 0x00000000000c2947 */ /* 0x000fea0003800000 */
[----:B------:R-:W5:Y:S02]  /*3100*/  LDG.E.U8 R101, desc[UR36][R8.64+0x31] ;  /* 0x0000312408657981 */ /* 0x000f64000c1e1100 */
[----:B-----5:R-:W-:-:S05]  /*3110*/  PRMT R0, R101, 0x8880, RZ ;  /* 0x0000888065007816 */ /* 0x020fca00000000ff */
[----:B------:R-:W-:-:S07]  /*3120*/  IMAD R3, R0, R91, RZ ;  /* 0x0000005b00037224 */ /* 0x000fce00078e02ff */
.L_x_89:
[----:B------:R-:W-:Y:S05]  /*3130*/  BSYNC B1 ;  /* 0x0000000000017941 */ /* 0x000fea0003800000 */
.L_x_88:
        /* <DEDUP_REMOVED lines=11> */
.L_x_91:
[----:B------:R-:W-:Y:S05]  /*31f0*/  BSYNC B1 ;  /* 0x0000000000017941 */ /* 0x000fea0003800000 */
.L_x_90:
[----:B---3--:R-:W-:Y:S01]  /*3200*/  @!P4 IMAD R13, R50, R90, R3 ;  /* 0x0000005a320dc224 */ /* 0x008fe200078e0203 */
[----:B------:R-:W-:Y:S04]  /*3210*/  BSSY B1, `(.L_x_92) ;  /* 0x0000006000017945 */ /* 0x000fe80003800000 */
[----:B------:R3:W-:Y:S01]  /*3220*/  @!P4 STG.E.U8 desc[UR36][R6.64+0x30], R13 ;  /* 0x0000300d0600c986 */ /* 0x0007e2000c101124 */
[----:B------:R-:W-:Y:S05]  /*3230*/  @P3 BRA `(.L_x_93) ;  /* 0x00000000000c3947 */ /* 0x000fea0003800000 */
[----:B------:R-:W5:Y:S02]  /*3240*/  LDG.E.U8 R101, desc[UR36][R10.64+0x31] ;  /* 0x000031240a657981 */ /* 0x000f64000c1e1100 */
[----:B-----5:R-:W-:-:S05]  /*3250*/  PRMT R0, R101, 0x8880, RZ ;  /* 0x0000888065007816 */ /* 0x020fca00000000ff */
[----:B------:R-:W-:-:S07]  /*3260*/  IMAD R3, R0, R91, RZ ;  /* 0x0000005b00037224 */ /* 0x000fce00078e02ff */
.L_x_93:
[----:B------:R-:W-:Y:S05]  /*3270*/  BSYNC B1 ;  /* 0x0000000000017941 */ /* 0x000fea0003800000 */
.L_x_92:
[----:B------:R-:W-:Y:S01]  /*3280*/  @!P3 IMAD R51, R51, R90, R3 ;  /* 0x0000005a3333b224 */ /* 0x000fe200078e0203 */
[----:B------:R-:W-:Y:S04]  /*3290*/  BSSY B1, `(.L_x_94) ;  /* 0x0000006000017945 */ /* 0x000fe80003800000 */
[----:B------:R0:W-:Y:S01]  /*32a0*/  @!P3 STG.E.U8 desc[UR36][R6.64+0x31], R51 ;  /* 0x000031330600b986 */ /* 0x0001e2000c101124 */
[----:B------:R-:W-:Y:S05]  /*32b0*/  @P5 BRA `(.L_x_95) ;  /* 0x00000000000c5947 */ /* 0x000fea0003800000 */
[----:B------:R-:W5:Y:S02]  /*32c0*/  LDG.E.U8 R101, desc[UR36][R8.64+0x38] ;  /* 0x0000382408657981 */ /* 0x000f64000c1e1100 */
[----:B-----5:R-:W-:-:S05]  /*32d0*/  PRMT R0, R101, 0x8880, RZ ;  /* 0x0000888065007816 */ /* 0x020fca00000000ff */
[----:B------:R-:W-:-:S07]  /*32e0*/  IMAD R3, R0, R91, RZ ;  /* 0x0000005b00037224 */ /* 0x000fce00078e02ff */
.L_x_95:
[----:B------:R-:W-:Y:S05]  /*32f0*/  BSYNC B1 ;  /* 0x0000000000017941 */ /* 0x000fea0003800000 */
.L_x_94:
[----:B---3--:R-:W-:Y:S01]  /*3300*/  @!P5 IMAD R13, R52, R90, R3 ;  /* 0x0000005a340dd224 */ /* 0x008fe200078e0203 */
[----:B------:R-:W-:Y:S04]  /*3310*/  BSSY B1, `(.L_x_96) ;  /* 0x0000006000017945 */ /* 0x000fe80003800000 */
[----:B------:R3:W-:Y:S01]  /*3320*/  @!P5 STG.E.U8 desc[UR36][R4.64+0x38], R13 ;  /* 0x0000380d0400d986 */ /* 0x0007e2000c101124 */
[----:B------:R-:W-:Y:S05]  /*3330*/  @P2 BRA `(.L_x_97) ;  /* 0x00000000000c2947 */ /* 0x000fea0003800000 */
[----:B------:R-:W5:Y:S02]  /*3340*/  LDG.E.U8 R101, desc[UR36][R8.64+0x39] ;  /* 0x0000392408657981 */ /* 0x000f64000c1e1100 */
[----:B-----5:R-:W-:-:S05]  /*3350*/  PRMT R0, R101, 0x8880, RZ ;  /* 0x0000888065007816 */ /* 0x020fca00000000ff */
[----:B------:R-:W-:-:S07]  /*3360*/  IMAD R3, R0, R91, RZ ;  /* 0x0000005b00037224 */ /* 0x000fce00078e02ff */
.L_x_97:
[----:B------:R-:W-:Y:S05]  /*3370*/  BSYNC B1 ;  /* 0x0000000000017941 */ /* 0x000fea0003800000 */
.L_x_96:
        /* <DEDUP_REMOVED lines=11> */
.L_x_99:
[----:B------:R-:W-:Y:S05]  /*3430*/  BSYNC B1 ;  /* 0x0000000000017941 */ /* 0x000fea0003800000 */
.L_x_98:
[----:B---3--:R-:W-:Y:S01]  /*3440*/  @!P4 IMAD R13, R54, R90, R3 ;  /* 0x0000005a360dc224 */ /* 0x008fe200078e0203 */
[----:B------:R-:W-:Y:S04]  /*3450*/  BSSY B1, `(.L_x_100) ;  /* 0x0000006000017945 */ /* 0x000fe80003800000 */
[----:B------:R3:W-:Y:S01]  /*3460*/  @!P4 STG.E.U8 desc[UR36][R6.64+0x38], R13 ;  /* 0x0000380d0600c986 */ /* 0x0007e2000c101124 */
[----:B------:R-:W-:Y:S05]  /*3470*/  @P3 BRA `(.L_x_101) ;  /* 0x00000000000c3947 */ /* 0x000fea0003800000 */
[----:B------:R-:W5:Y:S02]  /*3480*/  LDG.E.U8 R101, desc[UR36][R10.64+0x39] ;  /* 0x000039240a657981 */ /* 0x000f64000c1e1100 */
[----:B-----5:R-:W-:-:S05]  /*3490*/  PRMT R0, R101, 0x8880, RZ ;  /* 0x0000888065007816 */ /* 0x020fca00000000ff */
[----:B------:R-:W-:-:S07]  /*34a0*/  IMAD R3, R0, R91, RZ ;  /* 0x0000005b00037224 */ /* 0x000fce00078e02ff */
.L_x_101:
[----:B------:R-:W-:Y:S05]  /*34b0*/  BSYNC B1 ;  /* 0x0000000000017941 */ /* 0x000fea0003800000 */
.L_x_100:
[----:B------:R-:W-:Y:S01]  /*34c0*/  @!P3 IMAD R55, R55, R90, R3 ;  /* 0x0000005a3737b224 */ /* 0x000fe200078e0203 */
[----:B------:R-:W-:Y:S04]  /*34d0*/  BSSY B1, `(.L_x_102) ;  /* 0x0000006000017945 */ /* 0x000fe80003800000 */
[----:B------:R0:W-:Y:S01]  /*34e0*/  @!P3 STG.E.U8 desc[UR36][R6.64+0x39], R55 ;  /* 0x000039370600b986 */ /* 0x0001e2000c101124 */
[----:B------:R-:W-:Y:S05]  /*34f0*/  @P5 BRA `(.L_x_103) ;  /* 0x00000000000c5947 */ /* 0x000fea0003800000 */
[----:B------:R-:W5:Y:S02]  /*3500*/  LDG.E.U8 R101, desc[UR36][R8.64+0x40] ;  /* 0x0000402408657981 */ /* 0x000f64000c1e1100 */
[----:B-----5:R-:W-:-:S05]  /*3510*/  PRMT R0, R101, 0x8880, RZ ;  /* 0x0000888065007816 */ /* 0x020fca00000000ff */
[----:B------:R-:W-:-:S07]  /*3520*/  IMAD R3, R0, R91, RZ ;  /* 0x0000005b00037224 */ /* 0x000fce00078e02ff */
.L_x_103:
[----:B------:R-:W-:Y:S05]  /*3530*/  BSYNC B1 ;  /* 0x0000000000017941 */ /* 0x000fea0003800000 */
.L_x_102:
[----:B---3--:R-:W-:Y:S01]  /*3540*/  @!P5 IMAD R13, R56, R90, R3 ;  /* 0x0000005a380dd224 */ /* 0x008fe200078e0203 */
[----:B------:R-:W-:Y:S04]  /*3550*/  BSSY B1, `(.L_x_104) ;  /* 0x0000006000017945 */ /* 0x000fe80003800000 */
[----:B------:R3:W-:Y:S01]  /*3560*/  @!P5 STG.E.U8 desc[UR36][R4.64+0x40], R13 ;  /* 0x0000400d0400d986 */ /* 0x0007e2000c101124 */
[----:B------:R-:W-:Y:S05]  /*3570*/  @P2 BRA `(.L_x_105) ;  /* 0x00000000000c2947 */ /* 0x000fea0003800000 */
[----:B------:R-:W5:Y:S02]  /*3580*/  LDG.E.U8 R101, desc[UR36][R8.64+0x41] ;  /* 0x0000412408657981 */ /* 0x000f64000c1e1100 */
[----:B-----5:R-:W-:-:S05]  /*3590*/  PRMT R0, R101, 0x8880, RZ ;  /* 0x0000888065007816 */ /* 0x020fca00000000ff */
[----:B------:R-:W-:-:S07]  /*35a0*/  IMAD R3, R0, R91, RZ ;  /* 0x0000005b00037224 */ /* 0x000fce00078e02ff */
.L_x_105:
[----:B------:R-:W-:Y:S05]  /*35b0*/  BSYNC B1 ;  /* 0x0000000000017941 */ /* 0x000fea0003800000 */
.L_x_104:
        /* <DEDUP_REMOVED lines=11> */
.L_x_107:
[----:B------:R-:W-:Y:S05]  /*3670*/  BSYNC B1 ;  /* 0x0000000000017941 */ /* 0x000fea0003800000 */
.L_x_106:
[----:B---3--:R-:W-:Y:S01]  /*3680*/  @!P4 IMAD R13, R58, R90, R3 ;  /* 0x0000005a3a0dc224 */ /* 0x008fe200078e0203 */
[----:B------:R-:W-:Y:S04]  /*3690*/  BSSY B1, `(.L_x_108) ;  /* 0x0000006000017945 */ /* 0x000fe80003800000 */
[----:B------:R3:W-:Y:S01]  /*36a0*/  @!P4 STG.E.U8 desc[UR36][R6.64+0x40], R13 ;  /* 0x0000400d0600c986 */ /* 0x0007e2000c101124 */
[----:B------:R-:W-:Y:S05]  /*36b0*/  @P3 BRA `(.L_x_109) ;  /* 0x00000000000c3947 */ /* 0x000fea0003800000 */
[----:B------:R-:W5:Y:S02]  /*36c0*/  LDG.E.U8 R101, desc[UR36][R10.64+0x41] ;  /* 0x000041240a657981 */ /* 0x000f64000c1e1100 */
[----:B-----5:R-:W-:-:S05]  /*36d0*/  PRMT R0, R101, 0x8880, RZ ;  /* 0x0000888065007816 */ /* 0x020fca00000000ff */
[----:B------:R-:W-:-:S07]  /*36e0*/  IMAD R3, R0, R91, RZ ;  /* 0x0000005b00037224 */ /* 0x000fce00078e02ff */
.L_x_109:
[----:B------:R-:W-:Y:S05]  /*36f0*/  BSYNC B1 ;  /* 0x0000000000017941 */ /* 0x000fea0003800000 */
.L_x_108:
[----:B------:R-:W-:Y:S01]  /*3700*/  @!P3 IMAD R59, R59, R90, R3 ;  /* 0x0000005a3b3bb224 */ /* 0x000fe200078e0203 */
[----:B------:R-:W-:Y:S04]  /*3710*/  BSSY B1, `(.L_x_110) ;  /* 0x0000006000017945 */ /* 0x000fe80003800000 */
[----:B------:R0:W-:Y:S01]  /*3720*/  @!P3 STG.E.U8 desc[UR36][R6.64+0x41], R59 ;  /* 0x0000413b0600b986 */ /* 0x0001e2000c101124 */
[----:B------:R-:W-:Y:S05]  /*3730*/  @P5 BRA `(.L_x_111) ;  /* 0x00000000000c5947 */ /* 0x000fea0003800000 */
[----:B------:R-:W5:Y:S02]  /*3740*/  LDG.E.U8 R101, desc[UR36][R8.64+0x48] ;  /* 0x0000482408657981 */ /* 0x000f64000c1e1100 */
[----:B-----5:R-:W-:-:S05]  /*3750*/  PRMT R0, R101, 0x8880, RZ ;  /* 0x0000888065007816 */ /* 0x020fca00000000ff */
[----:B------:R-:W-:-:S07]  /*3760*/  IMAD R3, R0, R91, RZ ;  /* 0x0000005b00037224 */ /* 0x000fce00078e02ff */
.L_x_111:
[----:B------:R-:W-:Y:S05]  /*3770*/  BSYNC B1 ;  /* 0x0000000000017941 */ /* 0x000fea0003800000 */
.L_x_110:
[----:B---3--:R-:W-:Y:S01]  /*3780*/  @!P5 IMAD R13, R60, R90, R3 ;  /* 0x0000005a3c0dd224 */ /* 0x008fe200078e0203 */
[----:B------:R-:W-:Y:S04]  /*3790*/  BSSY B1, `(.L_x_112) ;  /* 0x0000006000017945 */ /* 0x000fe80003800000 */
[----:B------:R3:W-:Y:S01]  /*37a0*/  @!P5 STG.E.U8 desc[UR36][R4.64+0x48], R13 ;  /* 0x0000480d0400d986 */ /* 0x0007e2000c101124 */
[----:B------:R-:W-:Y:S05]  /*37b0*/  @P2 BRA `(.L_x_113) ;  /* 0x00000000000c2947 */ /* 0x000fea0003800000 */
[----:B------:R-:W5:Y:S02]  /*37c0*/  LDG.E.U8 R101, desc[UR36][R8.64+0x49] ;  /* 0x0000492408657981 */ /* 0x000f64000c1e1100 */
[----:B-----5:R-:W-:-:S05]  /*37d0*/  PRMT R0, R101, 0x8880, RZ ;  /* 0x0000888065007816 */ /* 0x020fca00000000ff */
[----:B------:R-:W-:-:S07]  /*37e0*/  IMAD R3, R0, R91, RZ ;  /* 0x0000005b00037224 */ /* 0x000fce00078e02ff */
.L_x_113:
[----:B------:R-:W-:Y:S05]  /*37f0*/  BSYNC B1 ;  /* 0x0000000000017941 */ /* 0x000fea0003800000 */
.L_x_112:
        /* <DEDUP_REMOVED lines=11> */
.L_x_115:
[----:B------:R-:W-:Y:S05]  /*38b0*/  BSYNC B1 ;  /* 0x0000000000017941 */ /* 0x000fea0003800000 */
.L_x_114:
[----:B---3--:R-:W-:Y:S01]  /*38c0*/  @!P4 IMAD R13, R62, R90, R3 ;  /* 0x0000005a3e0dc224 */ /* 0x008fe200078e0203 */
[----:B------:R-:W-:Y:S04]  /*38d0*/  BSSY B1, `(.L_x_116) ;  /* 0x0000006000017945 */ /* 0x000fe80003800000 */
[----:B------:R3:W-:Y:S01]  /*38e0*/  @!P4 STG.E.U8 desc[UR36][R6.64+0x48], R13 ;  /* 0x0000480d0600c986 */ /* 0x0007e2000c101124 */
[----:B------:R-:W-:Y:S05]  /*38f0*/  @P3 BRA `(.L_x_117) ;  /* 0x00000000000c3947 */ /* 0x000fea0003800000 */
[----:B------:R-:W5:Y:S02]  /*3900*/  LDG.E.U8 R101, desc[UR36][R10.64+0x49] ;  /* 0x000049240a657981 */ /* 0x000f64000c1e1100 */
[----:B-----5:R-:W-:-:S05]  /*3910*/  PRMT R0, R101, 0x8880, RZ ;  /* 0x0000888065007816 */ /* 0x020fca00000000ff */
[----:B------:R-:W-:-:S07]  /*3920*/  IMAD R3, R0, R91, RZ ;  /* 0x0000005b00037224 */ /* 0x000fce00078e02ff */
.L_x_117:
[----:B------:R-:W-:Y:S05]  /*3930*/  BSYNC B1 ;  /* 0x0000000000017941 */ /* 0x000fea0003800000 */
.L_x_116:
[----:B------:R-:W-:Y:S01]  /*3940*/  @!P3 IMAD R63, R63, R90, R3 ;  /* 0x0000005a3f3fb224 */ /* 0x000fe200078e0203 */
[----:B------:R-:W-:Y:S04]  /*3950*/  BSSY B1, `(.L_x_118) ;  /* 0x0000006000017945 */ /* 0x000fe80003800000 */
[----:B------:R0:W-:Y:S01]  /*3960*/  @!P3 STG.E.U8 desc[UR36][R6.64+0x49], R63 ;  /* 0x0000493f0600b986 */ /* 0x0001e2000c101124 */
[----:B------:R-:W-:Y:S05]  /*3970*/  @P5 BRA `(.L_x_119) ;  /* 0x00000000000c5947 */ /* 0x000fea0003800000 */
[----:B------:R-:W5:Y:S02]  /*3980*/  LDG.E.U8 R101, desc[UR36][R8.64+0x50] ;  /* 0x0000502408657981 */ /* 0x000f64000c1e1100 */
[----:B-----5:R-:W-:-:S05]  /*3990*/  PRMT R0, R101, 0x8880, RZ ;  /* 0x0000888065007816 */ /* 0x020fca00000000ff */
[----:B------:R-:W-:-:S07]  /*39a0*/  IMAD R3, R0, R91, RZ ;  /* 0x0000005b00037224 */ /* 0x000fce00078e02ff */
.L_x_119:
[----:B------:R-:W-:Y:S05]  /*39b0*/  BSYNC B1 ;  /* 0x0000000000017941 */ /* 0x000fea0003800000 */
.L_x_118:
[----:B---3--:R-:W-:Y:S01]  /*39c0*/  @!P5 IMAD R13, R64, R90, R3 ;  /* 0x0000005a400dd224 */ /* 0x008fe200078e0203 */
[----:B------:R-:W-:Y:S04]  /*39d0*/  BSSY B1, `(.L_x_120) ;  /* 0x0000006000017945 */ /* 0x000fe80003800000 */
[----:B------:R3:W-:Y:S01]  /*39e0*/  @!P5 STG.E.U8 desc[UR36][R4.64+0x50], R13 ;  /* 0x0000500d0400d986 */ /* 0x0007e2000c101124 */
[----:B------:R-:W-:Y:S05]  /*39f0*/  @P2 BRA `(.L_x_121) ;  /* 0x00000000000c2947 */ /* 0x000fea0003800000 */
[----:B------:R-:W5:Y:S02]  /*3a00*/  LDG.E.U8 R101, desc[UR36][R8.64+0x51] ;  /* 0x0000512408657981 */ /* 0x000f64000c1e1100 */
[----:B-----5:R-:W-:-:S05]  /*3a10*/  PRMT R0, R101, 0x8880, RZ ;  /* 0x0000888065007816 */ /* 0x020fca00000000ff */
[----:B------:R-:W-:-:S07]  /*3a20*/  IMAD R3, R0, R91, RZ ;  /* 0x0000005b00037224 */ /* 0x000fce00078e02ff */
.L_x_121:
[----:B------:R-:W-:Y:S05]  /*3a30*/  BSYNC B1 ;  /* 0x0000000000017941 */ /* 0x000fea0003800000 */
.L_x_120:
        /* <DEDUP_REMOVED lines=11> */
.L_x_123:
[----:B------:R-:W-:Y:S05]  /*3af0*/  BSYNC B1 ;  /* 0x0000000000017941 */ /* 0x000fea0003800000 */
.L_x_122:
[----:B---3--:R-:W-:Y:S01]  /*3b00*/  @!P4 IMAD R13, R66, R90, R3 ;  /* 0x0000005a420dc224 */ /* 0x008fe200078e0203 */
[----:B------:R-:W-:Y:S04]  /*3b10*/  BSSY B1, `(.L_x_124) ;  /* 0x0000006000017945 */ /* 0x000fe80003800000 */
[----:B------:R3:W-:Y:S01]  /*3b20*/  @!P4 STG.E.U8 desc[UR36][R6.64+0x50], R13 ;  /* 0x0000500d0600c986 */ /* 0x0007e2000c101124 */
[----:B------:R-:W-:Y:S05]  /*3b30*/  @P3 BRA `(.L_x_125) ;  /* 0x00000000000c3947 */ /* 0x000fea0003800000 */
[----:B------:R-:W5:Y:S02]  /*3b40*/  LDG.E.U8 R101, desc[UR36][R10.64+0x51] ;  /* 0x000051240a657981 */ /* 0x000f64000c1e1100 */
[----:B-----5:R-:W-:-:S05]  /*3b50*/  PRMT R0, R101, 0x8880, RZ ;  /* 0x0000888065007816 */ /* 0x020fca00000000ff */
[----:B------:R-:W-:-:S07]  /*3b60*/  IMAD R3, R0, R91, RZ ;  /* 0x0000005b00037224 */ /* 0x000fce00078e02ff */
.L_x_125:
[----:B------:R-:W-:Y:S05]  /*3b70*/  BSYNC B1 ;  /* 0x0000000000017941 */ /* 0x000fea0003800000 */
.L_x_124:
[----:B------:R-:W-:Y:S01]  /*3b80*/  @!P3 IMAD R67, R67, R90, R3 ;  /* 0x0000005a4343b224 */ /* 0x000fe200078e0203 */
[----:B------:R-:W-:Y:S04]  /*3b90*/  BSSY B1, `(.L_x_126) ;  /* 0x0000006000017945 */ /* 0x000fe80003800000 */
[----:B------:R0:W-:Y:S01]  /*3ba0*/  @!P3 STG.E.U8 desc[UR36][R6.64+0x51], R67 ;  /* 0x000051430600b986 */ /* 0x0001e2000c101124 */
[----:B------:R-:W-:Y:S05]  /*3bb0*/  @P5 BRA `(.L_x_127) ;  /* 0x00000000000c5947 */ /* 0x000fea0003800000 */
[----:B------:R-:W5:Y:S02]  /*3bc0*/  LDG.E.U8 R101, desc[UR36][R8.64+0x58] ;  /* 0x0000582408657981 */ /* 0x000f64000c1e1100 */
[----:B-----5:R-:W-:-:S05]  /*3bd0*/  PRMT R0, R101, 0x8880, RZ ;  /* 0x0000888065007816 */ /* 0x020fca00000000ff */
[----:B------:R-:W-:-:S07]  /*3be0*/  IMAD R3, R0, R91, RZ ;  /* 0x0000005b00037224 */ /* 0x000fce00078e02ff */
.L_x_127:
[----:B------:R-:W-:Y:S05]  /*3bf0*/  BSYNC B1 ;  /* 0x0000000000017941 */ /* 0x000fea0003800000 */
.L_x_126:
[----:B---3--:R-:W-:Y:S01]  /*3c00*/  @!P5 IMAD R13, R68, R90, R3 ;  /* 0x0000005a440dd224 */ /* 0x008fe200078e0203 */
[----:B------:R-:W-:Y:S04]  /*3c10*/  BSSY B1, `(.L_x_128) ;  /* 0x0000006000017945 */ /* 0x000fe80003800000 */
[----:B------:R3:W-:Y:S01]  /*3c20*/  @!P5 STG.E.U8 desc[UR36][R4.64+0x58], R13 ;  /* 0x0000580d0400d986 */ /* 0x0007e2000c101124 */
[----:B------:R-:W-:Y:S05]  /*3c30*/  @P2 BRA `(.L_x_129) ;  /* 0x00000000000c2947 */ /* 0x000fea0003800000 */
[----:B------:R-:W5:Y:S02]  /*3c40*/  LDG.E.U8 R101, desc[UR36][R8.64+0x59] ;  /* 0x0000592408657981 */ /* 0x000f64000c1e1100 */
[----:B-----5:R-:W-:-:S05]  /*3c50*/  PRMT R0, R101, 0x8880, RZ ;  /* 0x0000888065007816 */ /* 0x020fca00000000ff */
[----:B------:R-:W-:-:S07]  /*3c60*/  IMAD R3, R0, R91, RZ ;  /* 0x0000005b00037224 */ /* 0x000fce00078e02ff */
.L_x_129:
[----:B------:R-:W-:Y:S05]  /*3c70*/  BSYNC B1 ;  /* 0x0000000000017941 */ /* 0x000fea0003800000 */
.L_x_128:
        /* <DEDUP_REMOVED lines=11> */
.L_x_131:
[----:B------:R-:W-:Y:S05]  /*3d30*/  BSYNC B1 ;  /* 0x0000000000017941 */ /* 0x000fea0003800000 */
.L_x_130:
[----:B---3--:R-:W-:Y:S01]  /*3d40*/  @!P4 IMAD R13, R70, R90, R3 ;  /* 0x0000005a460dc224 */ /* 0x008fe200078e0203 */
[----:B------:R-:W-:Y:S04]  /*3d50*/  BSSY B1, `(.L_x_132) ;  /* 0x0000006000017945 */ /* 0x000fe80003800000 */
[----:B------:R3:W-:Y:S01]  /*3d60*/  @!P4 STG.E.U8 desc[UR36][R6.64+0x58], R13 ;  /* 0x0000580d0600c986 */ /* 0x0007e2000c101124 */
[----:B------:R-:W-:Y:S05]  /*3d70*/  @P3 BRA `(.L_x_133) ;  /* 0x00000000000c3947 */ /* 0x000fea0003800000 */
[----:B------:R-:W5:Y:S02]  /*3d80*/  LDG.E.U8 R101, desc[UR36][R10.64+0x59] ;  /* 0x000059240a657981 */ /* 0x000f64000c1e1100 */
[----:B-----5:R-:W-:-:S05]  /*3d90*/  PRMT R0, R101, 0x8880, RZ ;  /* 0x0000888065007816 */ /* 0x020fca00000000ff */
[----:B------:R-:W-:-:S07]  /*3da0*/  IMAD R3, R0, R91, RZ ;  /* 0x0000005b00037224 */ /* 0x000fce00078e02ff */
.L_x_133:
[----:B------:R-:W-:Y:S05]  /*3db0*/  BSYNC B1 ;  /* 0x0000000000017941 */ /* 0x000fea0003800000 */
.L_x_132:
[----:B------:R-:W-:Y:S01]  /*3dc0*/  @!P3 IMAD R71, R71, R90, R3 ;  /* 0x0000005a4747b224 */ /* 0x000fe200078e0203 */
[----:B------:R-:W-:Y:S04]  /*3dd0*/  BSSY B1, `(.L_x_134) ;  /* 0x0000006000017945 */ /* 0x000fe80003800000 */
[----:B------:R0:W-:Y:S01]  /*3de0*/  @!P3 STG.E.U8 desc[UR36][R6.64+0x59], R71 ;  /* 0x000059470600b986 */ /* 0x0001e2000c101124 */
[----:B------:R-:W-:Y:S05]  /*3df0*/  @P5 BRA `(.L_x_135) ;  /* 0x00000000000c5947 */ /* 0x000fea0003800000 */
[----:B------:R-:W5:Y:S02]  /*3e00*/  LDG.E.U8 R101, desc[UR36][R8.64+0x60] ;  /* 0x0000602408657981 */ /* 0x000f64000c1e1100 */
[----:B-----5:R-:W-:-:S05]  /*3e10*/  PRMT R0, R101, 0x8880, RZ ;  /* 0x0000888065007816 */ /* 0x020fca00000000ff */
[----:B------:R-:W-:-:S07]  /*3e20*/  IMAD R3, R0, R91, RZ ;  /* 0x0000005b00037224 */ /* 0x000fce00078e02ff */
.L_x_135:
[----:B------:R-:W-:Y:S05]  /*3e30*/  BSYNC B1 ;  /* 0x0000000000017941 */ /* 0x000fea0003800000 */
.L_x_134:
[----:B---3--:R-:W-:Y:S01]  /*3e40*/  @!P5 IMAD R13, R72, R90, R3 ;  /* 0x0000005a480dd224 */ /* 0x008fe200078e0203 */
[----:B------:R-:W-:Y:S04]  /*3e50*/  BSSY B1, `(.L_x_136) ;  /* 0x0000006000017945 */ /* 0x000fe80003800000 */
[----:B------:R3:W-:Y:S01]  /*3e60*/  @!P5 STG.E.U8 desc[UR36][R4.64+0x60], R13 ;  /* 0x0000600d0400d986 */ /* 0x0007e2000c101124 */
[----:B------:R-:W-:Y:S05]  /*3e70*/  @P2 BRA `(.L_x_137) ;  /* 0x00000000000c2947 */ /* 0x000fea0003800000 */
[----:B------:R-:W5:Y:S02]  /*3e80*/  LDG.E.U8 R101, desc[UR36][R8.64+0x61] ;  /* 0x0000612408657981 */ /* 0x000f64000c1e1100 */
[----:B-----5:R-:W-:-:S05]  /*3e90*/  PRMT R0, R101, 0x8880, RZ ;  /* 0x0000888065007816 */ /* 0x020fca00000000ff */
[----:B------:R-:W-:-:S07]  /*3ea0*/  IMAD R3, R0, R91, RZ ;  /* 0x0000005b00037224 */ /* 0x000fce00078e02ff */
.L_x_137:
[----:B------:R-:W-:Y:S05]  /*3eb0*/  BSYNC B1 ;  /* 0x0000000000017941 */ /* 0x000fea0003800000 */
.L_x_136:
        /* <DEDUP_REMOVED lines=11> */
.L_x_139:
[----:B------:R-:W-:Y:S05]  /*3f70*/  BSYNC B1 ;  /* 0x0000000000017941 */ /* 0x000fea0003800000 */
.L_x_138:
[----:B---3--:R-:W-:Y:S01]  /*3f80*/  @!P4 IMAD R13, R74, R90, R3 ;  /* 0x0000005a4a0dc224 */ /* 0x008fe200078e0203 */
[----:B------:R-:W-:Y:S04]  /*3f90*/  BSSY B1, `(.L_x_140) ;  /* 0x0000006000017945 */ /* 0x000fe80003800000 */
[----:B------:R3:W-:Y:S01]  /*3fa0*/  @!P4 STG.E.U8 desc[UR36][R6.64+0x60], R13 ;  /* 0x0000600d0600c986 */ /* 0x0007e2000c101124 */
[----:B------:R-:W-:Y:S05]  /*3fb0*/  @P3 BRA `(.L_x_141) ;  /* 0x00000000000c3947 */ /* 0x000fea0003800000 */
[----:B------:R-:W5:Y:S02]  /*3fc0*/  LDG.E.U8 R101, desc[UR36][R10.64+0x61] ;  /* 0x000061240a657981 */ /* 0x000f64000c1e1100 */
[----:B-----5:R-:W-:-:S05]  /*3fd0*/  PRMT R0, R101, 0x8880, RZ ;  /* 0x0000888065007816 */ /* 0x020fca00000000ff */
[----:B------:R-:W-:-:S07]  /*3fe0*/  IMAD R3, R0, R91, RZ ;  /* 0x0000005b00037224 */ /* 0x000fce00078e02ff */
.L_x_141:
[----:B------:R-:W-:Y:S05]  /*3ff0*/  BSYNC B1 ;  /* 0x0000000000017941 */ /* 0x000fea0003800000 */
.L_x_140:
[----:B------:R-:W-:Y:S01]  /*4000*/  @!P3 IMAD R75, R75, R90, R3 ;  /* 0x0000005a4b4bb224 */ /* 0x000fe200078e0203 */
[----:B------:R-:W-:Y:S04]  /*4010*/  BSSY B1, `(.L_x_142) ;  /* 0x0000006000017945 */ /* 0x000fe80003800000 */
[----:B------:R0:W-:Y:S01]  /*4020*/  @!P3 STG.E.U8 desc[UR36][R6.64+0x61], R75 ;  /* 0x0000614b0600b986 */ /* 0x0001e2000c101124 */
[----:B------:R-:W-:Y:S05]  /*4030*/  @P5 BRA `(.L_x_143) ;  /* 0x00000000000c5947 */ /* 0x000fea0003800000 */
[----:B------:R-:W5:Y:S02]  /*4040*/  LDG.E.U8 R101, desc[UR36][R8.64+0x68] ;  /* 0x0000682408657981 */ /* 0x000f64000c1e1100 */
[----:B-----5:R-:W-:-:S05]  /*4050*/  PRMT R0, R101, 0x8880, RZ ;  /* 0x0000888065007816 */ /* 0x020fca00000000ff */
[----:B------:R-:W-:-:S07]  /*4060*/  IMAD R3, R0, R91, RZ ;  /* 0x0000005b00037224 */ /* 0x000fce00078e02ff */
.L_x_143:
[----:B------:R-:W-:Y:S05]  /*4070*/  BSYNC B1 ;  /* 0x0000000000017941 */ /* 0x000fea0003800000 */
.L_x_142:
[----:B---3--:R-:W-:Y:S01]  /*4080*/  @!P5 IMAD R13, R76, R90, R3 ;  /* 0x0000005a4c0dd224 */ /* 0x008fe200078e0203 */
[----:B------:R-:W-:Y:S04]  /*4090*/  BSSY B1, `(.L_x_144) ;  /* 0x0000006000017945 */ /* 0x000fe80003800000 */
[----:B------:R3:W-:Y:S01]  /*40a0*/  @!P5 STG.E.U8 desc[UR36][R4.64+0x68], R13 ;  /* 0x0000680d0400d986 */ /* 0x0007e2000c101124 */
[----:B------:R-:W-:Y:S05]  /*40b0*/  @P2 BRA `(.L_x_145) ;  /* 0x00000000000c2947 */ /* 0x000fea0003800000 */
[----:B------:R-:W5:Y:S02]  /*40c0*/  LDG.E.U8 R101, desc[UR36][R8.64+0x69] ;  /* 0x0000692408657981 */ /* 0x000f64000c1e1100 */
[----:B-----5:R-:W-:-:S05]  /*40d0*/  PRMT R0, R101, 0x8880, RZ ;  /* 0x0000888065007816 */ /* 0x020fca00000000ff */
[----:B------:R-:W-:-:S07]  /*40e0*/  IMAD R3, R0, R91, RZ ;  /* 0x0000005b00037224 */ /* 0x000fce00078e02ff */
.L_x_145:
[----:B------:R-:W-:Y:S05]  /*40f0*/  BSYNC B1 ;  /* 0x0000000000017941 */ /* 0x000fea0003800000 */
.L_x_144:
        /* <DEDUP_REMOVED lines=11> */
.L_x_147:
[----:B------:R-:W-:Y:S05]  /*41b0*/  BSYNC B1 ;  /* 0x0000000000017941 */ /* 0x000fea0003800000 */
.L_x_146:
[----:B---3--:R-:W-:Y:S01]  /*41c0*/  @!P4 IMAD R13, R78, R90, R3 ;  /* 0x0000005a4e0dc224 */ /* 0x008fe200078e0203 */
[----:B------:R-:W-:Y:S04]  /*41d0*/  BSSY B1, `(.L_x_148) ;  /* 0x0000006000017945 */ /* 0x000fe80003800000 */
[----:B------:R3:W-:Y:S01]  /*41e0*/  @!P4 STG.E.U8 desc[UR36][R6.64+0x68], R13 ;  /* 0x0000680d0600c986 */ /* 0x0007e2000c101124 */
[----:B------:R-:W-:Y:S05]  /*41f0*/  @P3 BRA `(.L_x_149) ;  /* 0x00000000000c3947 */ /* 0x000fea0003800000 */
[----:B------:R-:W5:Y:S02]  /*4200*/  LDG.E.U8 R101, desc[UR36][R10.64+0x69] ;  /* 0x000069240a657981 */ /* 0x000f64000c1e1100 */
[----:B-----5:R-:W-:-:S05]  /*4210*/  PRMT R0, R101, 0x8880, RZ ;  /* 0x0000888065007816 */ /* 0x020fca00000000ff */
[----:B------:R-:W-:-:S07]  /*4220*/  IMAD R3, R0, R91, RZ ;  /* 0x0000005b00037224 */ /* 0x000fce00078e02ff */
.L_x_149:
[----:B------:R-:W-:Y:S05]  /*4230*/  BSYNC B1 ;  /* 0x0000000000017941 */ /* 0x000fea0003800000 */
.L_x_148:
[----:B------:R-:W-:Y:S01]  /*4240*/  @!P3 IMAD R79, R79, R90, R3 ;  /* 0x0000005a4f4fb224 */ /* 0x000fe200078e0203 */
[----:B------:R-:W-:Y:S04]  /*4250*/  BSSY B1, `(.L_x_150) ;  /* 0x0000006000017945 */ /* 0x000fe80003800000 */
[----:B------:R0:W-:Y:S01]  /*4260*/  @!P3 STG.E.U8 desc[UR36][R6.64+0x69], R79 ;  /* 0x0000694f0600b986 */ /* 0x0001e2000c101124 */
[----:B------:R-:W-:Y:S05]  /*4270*/  @P5 BRA `(.L_x_151) ;  /* 0x00000000000c5947 */ /* 0x000fea0003800000 */
[----:B------:R-:W5:Y:S02]  /*4280*/  LDG.E.U8 R101, desc[UR36][R8.64+0x70] ;  /* 0x0000702408657981 */ /* 0x000f64000c1e1100 */
[----:B-----5:R-:W-:-:S05]  /*4290*/  PRMT R0, R101, 0x8880, RZ ;  /* 0x0000888065007816 */ /* 0x020fca00000000ff */
[----:B------:R-:W-:-:S07]  /*42a0*/  IMAD R3, R0, R91, RZ ;  /* 0x0000005b00037224 */ /* 0x000fce00078e02ff */
.L_x_151:
[----:B------:R-:W-:Y:S05]  /*42b0*/  BSYNC B1 ;  /* 0x0000000000017941 */ /* 0x000fea0003800000 */
.L_x_150:
[----:B---3--:R-:W-:Y:S01]  /*42c0*/  @!P5 IMAD R13, R80, R90, R3 ;  /* 0x0000005a500dd224 */ /* 0x008fe200078e0203 */
[----:B------:R-:W-:Y:S04]  /*42d0*/  BSSY B1, `(.L_x_152) ;  /* 0x0000006000017945 */ /* 0x000fe80003800000 */
[----:B------:R3:W-:Y:S01]  /*42e0*/  @!P5 STG.E.U8 desc[UR36][R4.64+0x70], R13 ;  /* 0x0000700d0400d986 */ /* 0x0007e2000c101124 */
[----:B------:R-:W-:Y:S05]  /*42f0*/  @P2 BRA `(.L_x_153) ;  /* 0x00000000000c2947 */ /* 0x000fea0003800000 */
[----:B------:R-:W5:Y:S02]  /*4300*/  LDG.E.U8 R101, desc[UR36][R8.64+0x71] ;  /* 0x0000712408657981 */ /* 0x000f64000c1e1100 */
[----:B-----5:R-:W-:-:S05]  /*4310*/  PRMT R0, R101, 0x8880, RZ ;  /* 0x0000888065007816 */ /* 0x020fca00000000ff */
[----:B------:R-:W-:-:S07]  /*4320*/  IMAD R3, R0, R91, RZ ;  /* 0x0000005b00037224 */ /* 0x000fce00078e02ff */
.L_x_153:
[----:B------:R-:W-:Y:S05]  /*4330*/  BSYNC B1 ;  /* 0x0000000000017941 */ /* 0x000fea0003800000 */
.L_x_152:
[----:B------:R-:W-:Y:S01]  /*4340*/  ISETP.LT.OR P4, PT, R19, 0x71, !P0 ;  /* 0x000000711300780c */ /* 0x000fe20004781670 */
[----:B------:R-:W-:Y:S01]  /*4350*/  @!P2 IMAD R81, R81, R90, R3 ;  /* 0x0000005a5151a224 */ /* 0x000fe200078e0203 */
[----:B------:R-:W-:Y:S01]  /*4360*/  BSSY B1, `(.L_x_154) ;  /* 0x000000a000017945 */ /* 0x000fe20003800000 */
[C---:B------:R-:W-:Y:S02]  /*4370*/  ISETP.LT.OR P3, PT, R19.reuse, 0x72, !P0 ;  /* 0x000000721300780c */ /* 0x040fe40004761670 */
[C---:B------:R-:W-:Y:S01]  /*4380*/  ISETP.LT.OR P5, PT, R19.reuse, 0x79, !P0 ;  /* 0x000000791300780c */ /* 0x040fe200047a1670 */
[----:B------:R0:W-:Y:S01]  /*4390*/  @!P2 STG.E.U8 desc[UR36][R4.64+0x71], R81 ;  /* 0x000071510400a986 */ /* 0x0001e2000c101124 */
[C---:B------:R-:W-:Y:S02]  /*43a0*/  ISETP.LT.OR P2, PT, R19.reuse, 0x79, !P1 ;  /* 0x000000791300780c */ /* 0x040fe40004f41670 */
[----:B------:R-:W-:-:S04]  /*43b0*/  ISETP.LT.OR P1, PT, R19, 0x7a, !P1 ;  /* 0x0000007a1300780c */ /* 0x000fc80004f21670 */
[----:B------:R-:W-:Y:S09]  /*43c0*/  @P4 BRA `(.L_x_155) ;  /* 0x00000000000c4947 */ /* 0x000ff20003800000 */
[----:B------:R-:W5:Y:S02]  /*43d0*/  LDG.E.U8 R101, desc[UR36][R10.64+0x70] ;  /* 0x000070240a657981 */ /* 0x000f64000c1e1100 */
[----:B-----5:R-:W-:-:S05]  /*43e0*/  PRMT R0, R101, 0x8880, RZ ;  /* 0x0000888065007816 */ /* 0x020fca00000000ff */
[----:B------:R-:W-:-:S07]  /*43f0*/  IMAD R3, R0, R91, RZ ;  /* 0x0000005b00037224 */ /* 0x000fce00078e02ff */
.L_x_155:
[----:B------:R-:W-:Y:S05]  /*4400*/  BSYNC B1 ;  /* 0x0000000000017941 */ /* 0x000fea0003800000 */
.L_x_154:
[----:B---3--:R-:W-:Y:S01]  /*4410*/  @!P4 IMAD R13, R82, R90, R3 ;  /* 0x0000005a520dc224 */ /* 0x008fe200078e0203 */
[----:B------:R-:W-:Y:S04]  /*4420*/  BSSY B1, `(.L_x_156) ;  /* 0x0000006000017945 */ /* 0x000fe80003800000 */
[----:B------:R3:W-:Y:S01]  /*4430*/  @!P4 STG.E.U8 desc[UR36][R6.64+0x70], R13 ;  /* 0x0000700d0600c986 */ /* 0x0007e2000c101124 */
[----:B------:R-:W-:Y:S05]  /*4440*/  @P3 BRA `(.L_x_157) ;  /* 0x00000000000c3947 */ /* 0x000fea0003800000 */
[----:B------:R-:W5:Y:S02]  /*4450*/  LDG.E.U8 R101, desc[UR36][R10.64+0x71] ;  /* 0x000071240a657981 */ /* 0x000f64000c1e1100 */
[----:B-----5:R-:W-:-:S05]  /*4460*/  PRMT R0, R101, 0x8880, RZ ;  /* 0x0000888065007816 */ /* 0x020fca00000000ff */
[----:B------:R-:W-:-:S07]  /*4470*/  IMAD R3, R0, R91, RZ ;  /* 0x0000005b00037224 */ /* 0x000fce00078e02ff */
.L_x_157:
[----:B------:R-:W-:Y:S05]  /*4480*/  BSYNC B1 ;  /* 0x0000000000017941 */ /* 0x000fea0003800000 */
.L_x_156:
[----:B------:R-:W-:Y:S01]  /*4490*/  @!P3 IMAD R83, R83, R90, R3 ;  /* 0x0000005a5353b224 */ /* 0x000fe200078e0203 */
[----:B------:R-:W-:Y:S04]  /*44a0*/  BSSY B1, `(.L_x_158) ;  /* 0x0000006000017945 */ /* 0x000fe80003800000 */
[----:B------:R0:W-:Y:S01]  /*44b0*/  @!P3 STG.E.U8 desc[UR36][R6.64+0x71], R83 ;  /* 0x000071530600b986 */ /* 0x0001e2000c101124 */
[----:B------:R-:W-:Y:S05]  /*44c0*/  @P2 BRA `(.L_x_159) ;  /* 0x00000000000c2947 */ /* 0x000fea0003800000 */
[----:B------:R-:W5:Y:S02]  /*44d0*/  LDG.E.U8 R101, desc[UR36][R8.64+0x78] ;  /* 0x0000782408657981 */ /* 0x000f64000c1e1100 */
[----:B-----5:R-:W-:-:S05]  /*44e0*/  PRMT R0, R101, 0x8880, RZ ;  /* 0x0000888065007816 */ /* 0x020fca00000000ff */
[----:B------:R-:W-:-:S07]  /*44f0*/  IMAD R3, R0, R91, RZ ;  /* 0x0000005b00037224 */ /* 0x000fce00078e02ff */
.L_x_159:
[----:B------:R-:W-:Y:S05]  /*4500*/  BSYNC B1 ;  /* 0x0000000000017941 */ /* 0x000fea0003800000 */
.L_x_158:
[----:B---3--:R-:W-:Y:S01]  /*4510*/  @!P2 IMAD R13, R84, R90, R3 ;  /* 0x0000005a540da224 */ /* 0x008fe200078e0203 */
[----:B------:R-:W-:Y:S04]  /*4520*/  BSSY B1, `(.L_x_160) ;  /* 0x0000006000017945 */ /* 0x000fe80003800000 */
[----:B------:R3:W-:Y:S01]  /*4530*/  @!P2 STG.E.U8 desc[UR36][R4.64+0x78], R13 ;  /* 0x0000780d0400a986 */ /* 0x0007e2000c101124 */
[----:B------:R-:W-:Y:S05]  /*4540*/  @P1 BRA `(.L_x_161) ;  /* 0x00000000000c1947 */ /* 0x000fea0003800000 */
[----:B------:R-:W5:Y:S02]  /*4550*/  LDG.E.U8 R101, desc[UR36][R8.64+0x79] ;  /* 0x0000792408657981 */ /* 0x000f64000c1e1100 */
[----:B-----5:R-:W-:-:S05]  /*4560*/  PRMT R0, R101, 0x8880, RZ ;  /* 0x0000888065007816 */ /* 0x020fca00000000ff */
[----:B------:R-:W-:-:S07]  /*4570*/  IMAD R3, R0, R91, RZ ;  /* 0x0000005b00037224 */ /* 0x000fce00078e02ff */
.L_x_161:
[----:B------:R-:W-:Y:S05]  /*4580*/  BSYNC B1 ;  /* 0x0000000000017941 */ /* 0x000fea0003800000 */
.L_x_160:
[----:B------:R-:W-:Y:S01]  /*4590*/  @!P1 IMAD R85, R85, R90, R3 ;  /* 0x0000005a55559224 */ /* 0x000fe200078e0203 */
[----:B------:R-:W-:Y:S04]  /*45a0*/  BSSY B1, `(.L_x_162) ;  /* 0x0000006000017945 */ /* 0x000fe80003800000 */
[----:B------:R0:W-:Y:S01]  /*45b0*/  @!P1 STG.E.U8 desc[UR36][R4.64+0x79], R85 ;  /* 0x0000795504009986 */ /* 0x0001e2000c101124 */
[----:B------:R-:W-:Y:S05]  /*45c0*/  @P5 BRA `(.L_x_163) ;  /* 0x00000000000c5947 */ /* 0x000fea0003800000 */
[----:B------:R-:W5:Y:S02]  /*45d0*/  LDG.E.U8 R101, desc[UR36][R10.64+0x78] ;  /* 0x000078240a657981 */ /* 0x000f64000c1e1100 */
[----:B-----5:R-:W-:-:S05]  /*45e0*/  PRMT R0, R101, 0x8880, RZ ;  /* 0x0000888065007816 */ /* 0x020fca00000000ff */
[----:B------:R-:W-:-:S07]  /*45f0*/  IMAD R3, R0, R91, RZ ;  /* 0x0000005b00037224 */ /* 0x000fce00078e02ff */
.L_x_163:
[----:B------:R-:W-:Y:S05]  /*4600*/  BSYNC B1 ;  /* 0x0000000000017941 */ /* 0x000fea0003800000 */
.L_x_162:
[----:B0123--:R-:W-:Y:S01]  /*4610*/  @!P5 IMAD R5, R86, R90, R3 ;  /* 0x0000005a5605d224 */ /* 0x00ffe200078e0203 */
[----:B------:R-:W-:Y:S01]  /*4620*/  ISETP.LT.OR P0, PT, R19, 0x7a, !P0 ;  /* 0x0000007a1300780c */ /* 0x000fe20004701670 */
[----:B------:R-:W-:Y:S03]  /*4630*/  BSSY B1, `(.L_x_164) ;  /* 0x0000006000017945 */ /* 0x000fe60003800000 */
[----:B------:R0:W-:Y:S09]  /*4640*/  @!P5 STG.E.U8 desc[UR36][R6.64+0x78], R5 ;  /* 0x000078050600d986 */ /* 0x0001f2000c101124 */
[----:B------:R-:W-:Y:S05]  /*4650*/  @P0 BRA `(.L_x_165) ;  /* 0x00000000000c0947 */ /* 0x000fea0003800000 */
[----:B------:R-:W2:Y:S02]  /*4660*/  LDG.E.U8 R101, desc[UR36][R10.64+0x79] ;  /* 0x000079240a657981 */ /* 0x000ea4000c1e1100 */
[----:B--2---:R-:W-:-:S05]  /*4670*/  PRMT R0, R101, 0x8880, RZ ;  /* 0x0000888065007816 */ /* 0x004fca00000000ff */
[----:B------:R-:W-:-:S07]  /*4680*/  IMAD R3, R0, R91, RZ ;  /* 0x0000005b00037224 */ /* 0x000fce00078e02ff */
.L_x_165:
[----:B------:R-:W-:Y:S05]  /*4690*/  BSYNC B1 ;  /* 0x0000000000017941 */ /* 0x000fea0003800000 */
.L_x_164:
[----:B------:R-:W-:Y:S01]  /*46a0*/  IMAD R3, R87, R90, R3 ;  /* 0x0000005a57037224 */ /* 0x000fe200078e0203 */
[----:B------:R-:W-:Y:S06]  /*46b0*/  @P0 BRA `(.L_x_166) ;  /* 0x0000000c00100947 */ /* 0x000fec0003800000 */
[----:B------:R1:W-:Y:S01]  /*46c0*/  STG.E.U8 desc[UR36][R6.64+0x79], R3 ;  /* 0x0000790306007986 */ /* 0x0003e2000c101124 */
[----:B------:R-:W-:Y:S05]  /*46d0*/  BRA `(.L_x_166) ;  /* 0x0000000c00087947 */ /* 0x000fea0003800000 */
.L_x_37:
[C---:B------:R-:W-:Y:S02]  /*46e0*/  ISETP.GE.AND P1, PT, R20.reuse, 0x1, PT ;  /* 0x000000011400780c */ /* 0x040fe40003f26270 */
[----:B------:R-:W-:Y:S02]  /*46f0*/  ISETP.GE.AND P0, PT, R20, 0x9, PT ;  /* 0x000000091400780c */ /* 0x000fe40003f06270 */
[C---:B------:R-:W-:Y:S02]  /*4700*/  ISETP.LT.OR P4, PT, R19.reuse, 0x1, !P1 ;  /* 0x000000011300780c */ /* 0x040fe40004f81670 */
[C---:B------:R-:W-:Y:S02]  /*4710*/  ISETP.LT.OR P3, PT, R19.reuse, 0x2, !P1 ;  /* 0x000000021300780c */ /* 0x040fe40004f61670 */
[C---:B------:R-:W-:Y:S02]  /*4720*/  ISETP.LT.OR P2, PT, R19.reuse, 0x1, !P0 ;  /* 0x000000011300780c */ /* 0x040fe40004741670 */
[----:B------:R-:W-:-:S07]  /*4730*/  ISETP.LT.OR P5, PT, R19, 0x2, !P0 ;  /* 0x000000021300780c */ /* 0x000fce00047a1670 */
[-C--:B------:R-:W-:Y:S02]  /*4740*/  @!P4 IMAD R3, R24, R90.reuse, RZ ;  /* 0x0000005a1803c224 */ /* 0x080fe400078e02ff */
[-C--:B------:R-:W-:Y:S02]  /*4750*/  @!P3 IMAD R25, R25, R90.reuse, RZ ;  /* 0x0000005a1919b224 */ /* 0x080fe400078e02ff */
[-C--:B------:R-:W-:Y:S01]  /*4760*/  @!P2 IMAD R9, R26, R90.reuse, RZ ;  /* 0x0000005a1a09a224 */ /* 0x080fe200078e02ff */
[----:B------:R0:W-:Y:S01]  /*4770*/  @!P4 STG.E.U8 desc[UR36][R4.64], R3 ;  /* 0x000000030400c986 */ /* 0x0001e2000c101124 */
[----:B------:R-:W-:Y:S01]  /*4780*/  ISETP.LT.OR P4, PT, R19, 0x9, !P1 ;  /* 0x000000091300780c */ /* 0x000fe20004f81670 */
[----:B------:R-:W-:Y:S02]  /*4790*/  @!P5 IMAD R27, R27, R90, RZ ;  /* 0x0000005a1b1bd224 */ /* 0x000fe400078e02ff */
[----:B------:R-:W-:Y:S01]  /*47a0*/  @!P3 STG.E.U8 desc[UR36][R4.64+0x1], R25 ;  /* 0x000001190400b986 */ /* 0x000fe2000c101124 */
[----:B------:R-:W-:-:S03]  /*47b0*/  ISETP.LT.OR P3, PT, R19, 0xa, !P1 ;  /* 0x0000000a1300780c */ /* 0x000fc60004f61670 */
[----:B------:R1:W-:Y:S01]  /*47c0*/  @!P2 STG.E.U8 desc[UR36][R6.64], R9 ;  /* 0x000000090600a986 */ /* 0x0003e2000c101124 */
[----:B------:R-:W-:-:S03]  /*47d0*/  ISETP.LT.OR P2, PT, R19, 0x9, !P0 ;  /* 0x000000091300780c */ /* 0x000fc60004741670 */
[----:B------:R-:W-:Y:S01]  /*47e0*/  @!P5 STG.E.U8 desc[UR36][R6.64+0x1], R27 ;  /* 0x0000011b0600d986 */ /* 0x000fe2000c101124 */
[----:B------:R-:W-:Y:S01]  /*47f0*/  ISETP.LT.OR P5, PT, R19, 0xa, !P0 ;  /* 0x0000000a1300780c */ /* 0x000fe200047a1670 */
[----:B------:R-:W-:-:S04]  /*4800*/  @!P4 IMAD R11, R28, R90, RZ ;  /* 0x0000005a1c0bc224 */ /* 0x000fc800078e02ff */
[-C--:B------:R-:W-:Y:S01]  /*4810*/  @!P3 IMAD R29, R29, R90.reuse, RZ ;  /* 0x0000005a1d1db224 */ /* 0x080fe200078e02ff */
[----:B------:R-:W-:Y:S01]  /*4820*/  @!P4 STG.E.U8 desc[UR36][R4.64+0x8], R11 ;  /* 0x0000080b0400c986 */ /* 0x000fe2000c101124 */
[C---:B------:R-:W-:Y:S02]  /*4830*/  ISETP.LT.OR P4, PT, R19.reuse, 0x11, !P1 ;  /* 0x000000111300780c */ /* 0x040fe40004f81670 */
[-C--:B0-----:R-:W-:Y:S01]  /*4840*/  @!P2 IMAD R3, R30, R90.reuse, RZ ;  /* 0x0000005a1e03a224 */ /* 0x081fe200078e02ff */
[----:B------:R-:W-:Y:S01]  /*4850*/  @!P3 STG.E.U8 desc[UR36][R4.64+0x9], R29 ;  /* 0x0000091d0400b986 */ /* 0x000fe2000c101124 */
[----:B------:R-:W-:Y:S02]  /*4860*/  ISETP.LT.OR P3, PT, R19, 0x12, !P1 ;  /* 0x000000121300780c */ /* 0x000fe40004f61670 */
[----:B------:R-:W-:Y:S01]  /*4870*/  @!P5 IMAD R31, R31, R90, RZ ;  /* 0x0000005a1f1fd224 */ /* 0x000fe200078e02ff */
[----:B------:R0:W-:Y:S01]  /*4880*/  @!P2 STG.E.U8 desc[UR36][R6.64+0x8], R3 ;  /* 0x000008030600a986 */ /* 0x0001e2000c101124 */
[----:B------:R-:W-:-:S03]  /*4890*/  ISETP.LT.OR P2, PT, R19, 0x11, !P0 ;  /* 0x000000111300780c */ /* 0x000fc60004741670 */
[----:B------:R-:W-:Y:S01]  /*48a0*/  @!P5 STG.E.U8 desc[UR36][R6.64+0x9], R31 ;  /* 0x0000091f0600d986 */ /* 0x000fe2000c101124 */
[----:B------:R-:W-:Y:S01]  /*48b0*/  ISETP.LT.OR P5, PT, R19, 0x12, !P0 ;  /* 0x000000121300780c */ /* 0x000fe200047a1670 */
[----:B-1----:R-:W-:-:S04]  /*48c0*/  @!P4 IMAD R9, R32, R90, RZ ;  /* 0x0000005a2009c224 */ /* 0x002fc800078e02ff */
        /* <DEDUP_REMOVED lines=109> */
[----:B------:R1:W-:Y:S01]  /*4fa0*/  @!P4 STG.E.U8 desc[UR36][R4.64+0x58], R11 ;  /* 0x0000580b0400c986 */ /* 0x0003e2000c101124 */
        /* <DEDUP_REMOVED lines=13> */
[-C--:B-1----:R-:W-:Y:S01]  /*5080*/  @!P2 IMAD R11, R74, R90.reuse, RZ ;  /* 0x0000005a4a0ba224 */ /* 0x082fe200078e02ff */
[----:B------:R-:W-:Y:S01]  /*5090*/  @!P3 STG.E.U8 desc[UR36][R4.64+0x61], R73 ;  /* 0x000061490400b986 */ /* 0x000fe2000c101124 */
[----:B------:R-:W-:Y:S02]  /*50a0*/  ISETP.LT.OR P3, PT, R19, 0x6a, !P1 ;  /* 0x0000006a1300780c */ /* 0x000fe40004f61670 */
[----:B------:R-:W-:Y:S01]  /*50b0*/  @!P5 IMAD R75, R75, R90, RZ ;  /* 0x0000005a4b4bd224 */ /* 0x000fe200078e02ff */
[----:B------:R1:W-:Y:S01]  /*50c0*/  @!P2 STG.E.U8 desc[UR36][R6.64+0x60], R11 ;  /* 0x0000600b0600a986 */ /* 0x0003e2000c101124 */
[----:B------:R-:W-:-:S03]  /*50d0*/  ISETP.LT.OR P2, PT, R19, 0x69, !P0 ;  /* 0x000000691300780c */ /* 0x000fc60004741670 */
[----:B------:R-:W-:Y:S01]  /*50e0*/  @!P5 STG.E.U8 desc[UR36][R6.64+0x61], R75 ;  /* 0x0000614b0600d986 */ /* 0x000fe2000c101124 */
[----:B------:R-:W-:Y:S01]  /*50f0*/  ISETP.LT.OR P5, PT, R19, 0x6a, !P0 ;  /* 0x0000006a1300780c */ /* 0x000fe200047a1670 */
[----:B0-----:R-:W-:-:S04]  /*5100*/  @!P4 IMAD R3, R76, R90, RZ ;  /* 0x0000005a4c03c224 */ /* 0x001fc800078e02ff */
[-C--:B------:R-:W-:Y:S01]  /*5110*/  @!P3 IMAD R77, R77, R90.reuse, RZ ;  /* 0x0000005a4d4db224 */ /* 0x080fe200078e02ff */
[----:B------:R0:W-:Y:S01]  /*5120*/  @!P4 STG.E.U8 desc[UR36][R4.64+0x68], R3 ;  /* 0x000068030400c986 */ /* 0x0001e2000c101124 */
[C---:B------:R-:W-:Y:S02]  /*5130*/  ISETP.LT.OR P4, PT, R19.reuse, 0x72, !P1 ;  /* 0x000000721300780c */ /* 0x040fe40004f81670 */
[-C--:B--2---:R-:W-:Y:S01]  /*5140*/  @!P2 IMAD R9, R78, R90.reuse, RZ ;  /* 0x0000005a4e09a224 */ /* 0x084fe200078e02ff */
[----:B------:R-:W-:Y:S01]  /*5150*/  @!P3 STG.E.U8 desc[UR36][R4.64+0x69], R77 ;  /* 0x0000694d0400b986 */ /* 0x000fe2000c101124 */
[----:B------:R-:W-:Y:S02]  /*5160*/  ISETP.LT.OR P3, PT, R19, 0x71, !P1 ;  /* 0x000000711300780c */ /* 0x000fe40004f61670 */
[----:B------:R-:W-:Y:S01]  /*5170*/  @!P5 IMAD R79, R79, R90, RZ ;  /* 0x0000005a4f4fd224 */ /* 0x000fe200078e02ff */
[----:B------:R-:W-:Y:S01]  /*5180*/  @!P2 STG.E.U8 desc[UR36][R6.64+0x68], R9 ;  /* 0x000068090600a986 */ /* 0x000fe2000c101124 */
[----:B------:R-:W-:-:S03]  /*5190*/  ISETP.LT.OR P2, PT, R19, 0x71, !P0 ;  /* 0x000000711300780c */ /* 0x000fc60004741670 */
[----:B------:R-:W-:Y:S01]  /*51a0*/  @!P5 STG.E.U8 desc[UR36][R6.64+0x69], R79 ;  /* 0x0000694f0600d986 */ /* 0x000fe2000c101124 */
[----:B------:R-:W-:Y:S01]  /*51b0*/  ISETP.LT.OR P5, PT, R19, 0x79, !P0 ;  /* 0x000000791300780c */ /* 0x000fe200047a1670 */
[----:B------:R-:W-:-:S04]  /*51c0*/  @!P4 IMAD R81, R81, R90, RZ ;  /* 0x0000005a5151c224 */ /* 0x000fc800078e02ff */
[-C--:B-1----:R-:W-:Y:S01]  /*51d0*/  @!P3 IMAD R11, R80, R90.reuse, RZ ;  /* 0x0000005a500bb224 */ /* 0x082fe200078e02ff */
[----:B------:R-:W-:Y:S01]  /*51e0*/  @!P4 STG.E.U8 desc[UR36][R4.64+0x71], R81 ;  /* 0x000071510400c986 */ /* 0x000fe2000c101124 */
[C---:B------:R-:W-:Y:S02]  /*51f0*/  ISETP.LT.OR P4, PT, R19.reuse, 0x72, !P0 ;  /* 0x000000721300780c */ /* 0x040fe40004781670 */
[C---:B------:R-:W-:Y:S01]  /*5200*/  ISETP.LT.OR P0, PT, R19.reuse, 0x7a, !P0 ;  /* 0x0000007a1300780c */ /* 0x040fe20004701670 */
[----:B------:R1:W-:Y:S01]  /*5210*/  @!P3 STG.E.U8 desc[UR36][R4.64+0x70], R11 ;  /* 0x0000700b0400b986 */ /* 0x0003e2000c101124 */
[C---:B------:R-:W-:Y:S01]  /*5220*/  ISETP.LT.OR P3, PT, R19.reuse, 0x79, !P1 ;  /* 0x000000791300780c */ /* 0x040fe20004f61670 */
[----:B0-----:R-:W-:Y:S01]  /*5230*/  @!P2 IMAD R3, R82, R90, RZ ;  /* 0x0000005a5203a224 */ /* 0x001fe200078e02ff */
[----:B------:R-:W-:-:S04]  /*5240*/  ISETP.LT.OR P1, PT, R19, 0x7a, !P1 ;  /* 0x0000007a1300780c */ /* 0x000fc80004f21670 */
[----:B------:R2:W-:Y:S03]  /*5250*/  @!P2 STG.E.U8 desc[UR36][R6.64+0x70], R3 ;  /* 0x000070030600a986 */ /* 0x0005e6000c101124 */
[-C--:B------:R-:W-:Y:S02]  /*5260*/  @!P4 IMAD R83, R83, R90.reuse, RZ ;  /* 0x0000005a5353c224 */ /* 0x080fe400078e02ff */
[-C--:B-1----:R-:W-:Y:S02]  /*5270*/  @!P5 IMAD R11, R86, R90.reuse, RZ ;  /* 0x0000005a560bd224 */ /* 0x082fe400078e02ff */
[-C--:B------:R-:W-:Y:S01]  /*5280*/  @!P3 IMAD R9, R84, R90.reuse, RZ ;  /* 0x0000005a5409b224 */ /* 0x080fe200078e02ff */
[----:B------:R2:W-:Y:S01]  /*5290*/  @!P4 STG.E.U8 desc[UR36][R6.64+0x71], R83 ;  /* 0x000071530600c986 */ /* 0x0005e2000c101124 */
[-C--:B------:R-:W-:Y:S02]  /*52a0*/  @!P1 IMAD R85, R85, R90.reuse, RZ ;  /* 0x0000005a55559224 */ /* 0x080fe400078e02ff */
[----:B------:R-:W-:Y:S01]  /*52b0*/  @!P0 IMAD R87, R87, R90, RZ ;  /* 0x0000005a57578224 */ /* 0x000fe200078e02ff */
[----:B------:R2:W-:Y:S04]  /*52c0*/  @!P3 STG.E.U8 desc[UR36][R4.64+0x78], R9 ;  /* 0x000078090400b986 */ /* 0x0005e8000c101124 */
[----:B------:R2:W-:Y:S04]  /*52d0*/  @!P1 STG.E.U8 desc[UR36][R4.64+0x79], R85 ;  /* 0x0000795504009986 */ /* 0x0005e8000c101124 */
[----:B------:R2:W-:Y:S04]  /*52e0*/  @!P5 STG.E.U8 desc[UR36][R6.64+0x78], R11 ;  /* 0x0000780b0600d986 */ /* 0x0005e8000c101124 */
[----:B------:R2:W-:Y:S02]  /*52f0*/  @!P0 STG.E.U8 desc[UR36][R6.64+0x79], R87 ;  /* 0x0000795706008986 */ /* 0x0005e4000c101124 */
.L_x_166:
[----:B------:R-:W-:Y:S05]  /*5300*/  BSYNC B0 ;  /* 0x0000000000007941 */ /* 0x000fea0003800000 */
.L_x_36:
[----:B0-2---:R-:W2:Y:S01]  /*5310*/  LDL.64 R4, [R1] ;  /* 0x0000000001047983 */ /* 0x005ea20000100a00 */
[----:B------:R-:W-:Y:S01]  /*5320*/  ULDC.64 UR4, c[0x0][0x650] ;  /* 0x0001940000047ab9 */ /* 0x000fe20000000a00 */
[----:B------:R-:W-:Y:S02]  /*5330*/  IMAD.U32 R0, RZ, RZ, UR44 ;  /* 0x0000002cff007e24 */ /* 0x000fe4000f8e00ff */
[----:B------:R-:W-:Y:S02]  /*5340*/  IMAD.MOV.U32 R22, RZ, RZ, -0x1 ;  /* 0xffffffffff167424 */ /* 0x000fe400078e00ff */
[----:B------:R0:W-:Y:S01]  /*5350*/  SYNCS.ARRIVE.TRANS64.A1T0 RZ, [R0+UR48], RZ ;  /* 0x000000ff00ff79a7 */ /* 0x0001e20008100030 */
[----:B------:R-:W-:Y:S02]  /*5360*/  IMAD.MOV.U32 R19, RZ, RZ, -0x1 ;  /* 0xffffffffff137424 */ /* 0x000fe400078e00ff */
[----:B------:R-:W-:Y:S01]  /*5370*/  IMAD.MOV.U32 R18, RZ, RZ, -0x1 ;  /* 0xffffffffff127424 */ /* 0x000fe200078e00ff */
[----:B0-----:R-:W-:-:S02]  /*5380*/  PRMT R0, RZ, 0x7610, R0 ;  /* 0x00007610ff007816 */ /* 0x001fc40000000000 */
[----:B--2---:R-:W-:-:S05]  /*5390*/  LEA R16, P0, R4, R16, 0x1 ;  /* 0x0000001004107211 */ /* 0x004fca00078008ff */
[----:B------:R-:W-:Y:S01]  /*53a0*/  IMAD.X R17, R98, 0x1, R17, P0 ;  /* 0x0000000162117824 */ /* 0x000fe200000e0611 */
[----:B------:R-:W-:-:S04]  /*53b0*/  ISETP.GE.U32.AND P0, PT, R16, UR4, PT ;  /* 0x0000000410007c0c */ /* 0x000fc8000bf06070 */
[----:B------:R-:W-:-:S13]  /*53c0*/  ISETP.GE.U32.AND.EX P0, PT, R17, UR5, PT, P0 ;  /* 0x0000000511007c0c */ /* 0x000fda000bf06100 */
[----:B------:R-:W-:Y:S05]  /*53d0*/  @P0 BRA `(.L_x_167) ;  /* 0x0000000400500947 */ /* 0x000fea0003800000 */
[----:B------:R-:W0:Y:S01]  /*53e0*/  LDC.64 R10, c[0x0][0x628] ;  /* 0x00018a00ff0a7b82 */ /* 0x000e220000000a00 */
[----:B------:R-:W2:Y:S01]  /*53f0*/  S2R R19, SR_CTAID.X ;  /* 0x0000000000137919 */ /* 0x000ea20000002500 */
[----:B------:R-:W-:Y:S02]  /*5400*/  IMAD.MOV.U32 R8, RZ, RZ, R16 ;  /* 0x000000ffff087224 */ /* 0x000fe400078e0010 */
[----:B------:R-:W-:Y:S01]  /*5410*/  IMAD.MOV.U32 R9, RZ, RZ, R17 ;  /* 0x000000ffff097224 */ /* 0x000fe200078e0011 */
[----:B------:R-:W3:Y:S03]  /*5420*/  S2R R20, SR_CTAID.Y ;  /* 0x0000000000147919 */ /* 0x000ee60000002600 */
[----:B------:R-:W1:Y:S08]  /*5430*/  LDC R0, c[0x0][0x630] ;  /* 0x00018c00ff007b82 */ /* 0x000e700000000800 */
[----:B------:R-:W1:Y:S01]  /*5440*/  LDC.64 R14, c[0x0][0x620] ;  /* 0x00018800ff0e7b82 */ /* 0x000e620000000a00 */
[----:B0-----:R-:W-:-:S04]  /*5450*/  ISETP.NE.U32.AND P0, PT, R10, RZ, PT ;  /* 0x000000ff0a00720c */ /* 0x001fc80003f05070 */
[----:B------:R-:W-:-:S13]  /*5460*/  ISETP.NE.AND.EX P0, PT, R11, RZ, PT, P0 ;  /* 0x000000ff0b00720c */ /* 0x000fda0003f05300 */
[----:B-123--:R-:W-:Y:S05]  /*5470*/  @!P0 BRA `(.L_x_168) ;  /* 0x0000000000288947 */ /* 0x00efea0003800000 */
[----:B------:R-:W0:Y:S02]  /*5480*/  LDC R3, c[0x0][0x634] ;  /* 0x00018d00ff037b82 */ /* 0x000e240000000800 */
[----:B0-----:R-:W-:-:S05]  /*5490*/  IADD3 R3, P0, R16, R3, RZ ;  /* 0x0000000310037210 */ /* 0x001fca0007f1e0ff */
[----:B------:R-:W-:-:S04]  /*54a0*/  IMAD.X R13, RZ, RZ, R17, P0 ;  /* 0x000000ffff0d7224 */ /* 0x000fc800000e0611 */
[----:B------:R-:W-:-:S04]  /*54b0*/  IMAD.WIDE.U32 R4, R13, R10, RZ ;  /* 0x0000000a0d047225 */ /* 0x000fc800078e00ff */
[----:B----4-:R-:W-:-:S04]  /*54c0*/  IMAD.WIDE.U32 R6, P0, R3, R11, R4 ;  /* 0x0000000b03067225 */ /* 0x010fc80007800004 */
[----:B------:R-:W-:-:S04]  /*54d0*/  IMAD.WIDE.U32 R4, R3, R10, RZ ;  /* 0x0000000a03047225 */ /* 0x000fc800078e00ff */
[----:B------:R-:W-:Y:S01]  /*54e0*/  IMAD.X R9, RZ, RZ, RZ, P0 ;  /* 0x000000ffff097224 */ /* 0x000fe200000e06ff */
[----:B------:R-:W-:Y:S01]  /*54f0*/  IADD3 RZ, P0, R5, R6, RZ ;  /* 0x0000000605ff7210 */ /* 0x000fe20007f1e0ff */
[----:B------:R-:W-:-:S04]  /*5500*/  IMAD.MOV.U32 R8, RZ, RZ, R7 ;  /* 0x000000ffff087224 */ /* 0x000fc800078e0007 */
[----:B------:R-:W-:-:S08]  /*5510*/  IMAD.WIDE.U32.X R8, R13, R11, R8, P0 ;  /* 0x0000000b0d087225 */ /* 0x000fd000000e0408 */
.L_x_168:
[-CC-:B------:R-:W-:Y:S01]  /*5520*/  SHF.R.U64 R18, R8, R0.reuse, R9.reuse ;  /* 0x0000000008127219 */ /* 0x180fe20000001209 */
[----:B------:R-:W0:Y:S01]  /*5530*/  LDC.64 R24, c[0x0][0x640] ;  /* 0x00019000ff187b82 */ /* 0x000e220000000a00 */
[----:B------:R-:W-:Y:S01]  /*5540*/  SHF.R.U32.HI R0, RZ, R0, R9 ;  /* 0x00000000ff007219 */ /* 0x000fe20000011609 */
[----:B------:R-:W-:Y:S01]  /*5550*/  ULDC UR4, c[0x0][0x150] ;  /* 0x0000540000047ab9 */ /* 0x000fe20000000800 */
[----:B------:R-:W-:Y:S02]  /*5560*/  IADD3 R3, P0, RZ, -R18, RZ ;  /* 0x80000012ff037210 */ /* 0x000fe40007f1e0ff */
[----:B----4-:R-:W-:-:S03]  /*5570*/  I2FP.F32.U32 R7, R19 ;  /* 0x0000001300077245 */ /* 0x010fc60000201000 */
[----:B------:R-:W1:Y:S01]  /*5580*/  LDC R6, c[0x0][0x618] ;  /* 0x00018600ff067b82 */ /* 0x000e620000000800 */
[----:B------:R-:W-:Y:S02]  /*5590*/  IMAD.X R5, RZ, RZ, ~R0, P0 ;  /* 0x000000ffff057224 */ /* 0x000fe400000e0e00 */
[----:B------:R-:W-:Y:S01]  /*55a0*/  FMUL R7, R7, UR4 ;  /* 0x0000000407077c20 */ /* 0x000fe20008400000 */
[----:B------:R-:W-:Y:S01]  /*55b0*/  ULDC UR4, c[0x0][0x154] ;  /* 0x0000550000047ab9 */ /* 0x000fe20000000800 */
[-C--:B------:R-:W-:Y:S02]  /*55c0*/  IMAD R0, R5, R14.reuse, RZ ;  /* 0x0000000e05007224 */ /* 0x080fe400078e02ff */
[C---:B------:R-:W-:Y:S01]  /*55d0*/  IMAD.WIDE.U32 R4, R3.reuse, R14, R16 ;  /* 0x0000000e03047225 */ /* 0x040fe200078e0010 */
[----:B------:R-:W2:Y:S01]  /*55e0*/  LDC R8, c[0x0][0x608] ;  /* 0x00018200ff087b82 */ /* 0x000ea20000000800 */
[----:B------:R-:W3:Y:S02]  /*55f0*/  F2I.U32.TRUNC.NTZ R7, R7 ;  /* 0x0000000700077305 */ /* 0x000ee4000020f000 */
[----:B------:R-:W-:-:S04]  /*5600*/  IMAD R3, R3, R15, R0 ;  /* 0x0000000f03037224 */ /* 0x000fc800078e0200 */
[----:B------:R-:W-:Y:S01]  /*5610*/  IMAD.IADD R3, R5, 0x1, R3 ;  /* 0x0000000105037824 */ /* 0x000fe200078e0203 */
[----:B------:R-:W4:Y:S01]  /*5620*/  LDC R22, c[0x0][0x658] ;  /* 0x00019600ff167b82 */ /* 0x000f220000000800 */
[----:B------:R-:W-:Y:S02]  /*5630*/  I2FP.F32.U32 R5, R20 ;  /* 0x0000001400057245 */ /* 0x000fe40000201000 */
[----:B0-----:R-:W-:-:S04]  /*5640*/  ISETP.NE.U32.AND P0, PT, R24, RZ, PT ;  /* 0x000000ff1800720c */ /* 0x001fc80003f05070 */
[----:B------:R-:W-:Y:S01]  /*5650*/  ISETP.NE.AND.EX P0, PT, R25, RZ, PT, P0 ;  /* 0x000000ff1900720c */ /* 0x000fe20003f05300 */
[----:B------:R-:W0:Y:S01]  /*5660*/  LDC R0, c[0x0][0x144] ;  /* 0x00005100ff007b82 */ /* 0x000e220000000800 */
[-C--:B-1----:R-:W-:Y:S01]  /*5670*/  SHF.R.U64 R10, R4, R6.reuse, R3 ;  /* 0x00000006040a7219 */ /* 0x082fe20000001203 */
[----:B---3--:R-:W-:Y:S01]  /*5680*/  IMAD.MOV R7, RZ, RZ, -R7 ;  /* 0x000000ffff077224 */ /* 0x008fe200078e0a07 */
[----:B------:R-:W-:Y:S01]  /*5690*/  SHF.R.U32.HI R3, RZ, R6, R3 ;  /* 0x00000006ff037219 */ /* 0x000fe20000011603 */
[----:B------:R-:W-:-:S04]  /*56a0*/  FMUL R6, R5, UR4 ;  /* 0x0000000405067c20 */ /* 0x000fc80008400000 */
[----:B------:R-:W1:Y:S01]  /*56b0*/  LDC R15, c[0x0][0x148] ;  /* 0x00005200ff0f7b82 */ /* 0x000e620000000800 */
[----:B------:R3:W0:Y:S01]  /*56c0*/  F2I.U32.TRUNC.NTZ R14, R6 ;  /* 0x00000006000e7305 */ /* 0x000622000020f000 */
[-CC-:B--2---:R-:W-:Y:S02]  /*56d0*/  SHF.R.U64 R12, R10, R8.reuse, R3.reuse ;  /* 0x000000080a0c7219 */ /* 0x184fe40000001203 */
[----:B------:R-:W-:-:S04]  /*56e0*/  SHF.R.U32.HI R3, RZ, R8, R3 ;  /* 0x00000008ff037219 */ /* 0x000fc80000011603 */
[----:B------:R-:W2:Y:S01]  /*56f0*/  LDC R21, c[0x0][0x600] ;  /* 0x00018000ff157b82 */ /* 0x000ea20000000800 */
[-CC-:B----4-:R-:W-:Y:S02]  /*5700*/  SHF.R.U64 R13, R12, R22.reuse, R3.reuse ;  /* 0x000000160c0d7219 */ /* 0x190fe40000001203 */
[----:B------:R-:W-:-:S03]  /*5710*/  SHF.R.U32.HI R5, RZ, R22, R3 ;  /* 0x00000016ff057219 */ /* 0x000fc60000011603 */
[----:B------:R-:W-:Y:S02]  /*5720*/  IMAD.MOV.U32 R4, RZ, RZ, R13 ;  /* 0x000000ffff047224 */ /* 0x000fe400078e000d */
[----:B------:R-:W4:Y:S01]  /*5730*/  LDC R26, c[0x0][0x648] ;  /* 0x00019200ff1a7b82 */ /* 0x000f220000000800 */
[----:B0-----:R-:W-:-:S07]  /*5740*/  IMAD R22, R0, R7, R19 ;  /* 0x0000000700167224 */ /* 0x001fce00078e0213 */
[----:B------:R-:W0:Y:S08]  /*5750*/  LDC R27, c[0x0][0x638] ;  /* 0x00018e00ff1b7b82 */ /* 0x000e300000000800 */
[----:B------:R-:W0:Y:S01]  /*5760*/  LDC R28, c[0x0][0x610] ;  /* 0x00018400ff1c7b82 */ /* 0x000e220000000800 */
[----:B-1-3--:R-:W-:Y:S05]  /*5770*/  @!P0 BRA `(.L_x_169) ;  /* 0x0000000000288947 */ /* 0x00afea0003800000 */
[----:B------:R-:W1:Y:S02]  /*5780*/  LDC R0, c[0x0][0x64c] ;  /* 0x00019300ff007b82 */ /* 0x000e640000000800 */
[----:B-1----:R-:W-:-:S05]  /*5790*/  IADD3 R3, P0, R13, R0, RZ ;  /* 0x000000000d037210 */ /* 0x002fca0007f1e0ff */
        /* <DEDUP_REMOVED lines=8> */
.L_x_169:
[----:B------:R-:W-:Y:S01]  /*5820*/  ISETP.NE.AND P0, PT, R2, 0x1, PT ;  /* 0x000000010200780c */ /* 0x000fe20003f05270 */
[----:B------:R-:W-:Y:S01]  /*5830*/  IMAD.MOV R14, RZ, RZ, -R14 ;  /* 0x000000ffff0e7224 */ /* 0x000fe200078e0a0e */
[----:B----4-:R-:W-:Y:S01]  /*5840*/  SHF.R.U64 R0, R4, R26, R5 ;  /* 0x0000001a04007219 */ /* 0x010fe20000001205 */
[----:B--2---:R-:W-:Y:S01]  /*5850*/  VIADD R5, R21, 0xffffffff ;  /* 0xffffffff15057836 */ /* 0x004fe20000000000 */
[----:B------:R-:W-:-:S03]  /*5860*/  LOP3.LUT R3, R12, R99, RZ, 0xc0, !PT ;  /* 0x000000630c037212 */ /* 0x000fc600078ec0ff */
[----:B------:R-:W-:Y:S01]  /*5870*/  IMAD.MOV R4, RZ, RZ, -R0 ;  /* 0x000000ffff047224 */ /* 0x000fe200078e0a00 */
[----:B------:R-:W-:Y:S01]  /*5880*/  LOP3.LUT R5, R10, R5, RZ, 0xc0, !PT ;  /* 0x000000050a057212 */ /* 0x000fe200078ec0ff */
[----:B------:R-:W-:Y:S02]  /*5890*/  IMAD R3, R96, R0, R3 ;  /* 0x0000000060037224 */ /* 0x000fe400078e0203 */
[----:B0-----:R-:W-:Y:S02]  /*58a0*/  IMAD R0, R4, R27, R13 ;  /* 0x0000001b04007224 */ /* 0x001fe400078e020d */
[----:B------:R-:W-:Y:S02]  /*58b0*/  @P0 IMAD R22, R15, R14, R20 ;  /* 0x0000000e0f160224 */ /* 0x000fe400078e0214 */
[----:B------:R-:W-:Y:S02]  /*58c0*/  IMAD.MOV.U32 R4, RZ, RZ, 0x1 ;  /* 0x00000001ff047424 */ /* 0x000fe400078e00ff */
[----:B------:R-:W-:-:S02]  /*58d0*/  IMAD R22, R3, R28, R22 ;  /* 0x0000001c03167224 */ /* 0x000fc400078e0216 */
[----:B------:R-:W-:Y:S01]  /*58e0*/  IMAD R3, R0, R21, R5 ;  /* 0x0000001500037224 */ /* 0x000fe200078e0205 */
[----:B------:R-:W-:-:S04]  /*58f0*/  PRMT R0, R4, 0x7610, R0 ;  /* 0x0000761004007816 */ /* 0x000fc80000000000 */
[----:B------:R-:W-:Y:S02]  /*5900*/  SEL R19, R3, R22, !P0 ;  /* 0x0000001603137207 */ /* 0x000fe40004000000 */
[----:B------:R-:W-:-:S07]  /*5910*/  SEL R22, R22, R3, !P0 ;  /* 0x0000000316167207 */ /* 0x000fce0004000000 */
.L_x_167:
[----:B------:R-:W-:Y:S02]  /*5920*/  LOP3.LUT P0, RZ, R0, 0xff, RZ, 0xc0, !PT ;  /* 0x000000ff00ff7812 */ /* 0x000fe4000780c0ff */
[----:B------:R-:W-:-:S11]  /*5930*/  LOP3.LUT R102, R102, 0x1, RZ, 0x3c, !PT ;  /* 0x0000000166667812 */ /* 0x000fd600078e3cff */
[----:B------:R-:W-:Y:S05]  /*5940*/  @P0 BRA `(.L_x_170) ;  /* 0xffffffbc00880947 */ /* 0x000fea000383ffff */
[----:B------:R-:W-:Y:S05]  /*5950*/  EXIT ;  /* 0x000000000000794d */ /* 0x000fea0003800000 */
.L_x_17:
[----:B------:R-:W-:-:S08]  /*5960*/  ISETP.NE.AND P0, PT, R14, RZ, PT ;  /* 0x000000ff0e00720c */ /* 0x000fd00003f05270 */
[----:B0-----:R-:W0:-:S00]  /*5970*/  USETMAXREG.DEALLOC.CTAPOOL 0x28 ;  /* 0x00000028000079c8 */ /* 0x001e0000080e0500 */
[----:B------:R-:W-:Y:S05]  /*5980*/  @P0 EXIT ;  /* 0x000000000000094d */ /* 0x000fea0003800000 */
[----:B0-----:R-:W-:Y:S01]  /*5990*/  LOP3.LUT P0, RZ, R8, 0xff, RZ, 0xc0, !PT ;  /* 0x000000ff08ff7812 */ /* 0x001fe2000780c0ff */
[----:B------:R-:W-:Y:S02]  /*59a0*/  IMAD.MOV.U32 R3, RZ, RZ, 0x1 ;  /* 0x00000001ff037424 */ /* 0x000fe400078e00ff */
[----:B------:R-:W-:-:S10]  /*59b0*/  IMAD.MOV.U32 R8, RZ, RZ, RZ ;  /* 0x000000ffff087224 */ /* 0x000fd400078e00ff */
[----:B------:R-:W-:Y:S05]  /*59c0*/  @!P0 BRA `(.L_x_171) ;  /* 0x0000000c00308947 */ /* 0x000fea0003800000 */
[----:B------:R-:W0:Y:S01]  /*59d0*/  S2R R12, SR_CgaCtaId ;  /* 0x00000000000c7919 */ /* 0x000e220000008800 */
[----:B------:R-:W-:Y:S01]  /*59e0*/  LOP3.LUT P0, RZ, R5, 0x1f, RZ, 0xc0, !PT ;  /* 0x0000001f05ff7812 */ /* 0x000fe2000780c0ff */
[----:B------:R-:W-:Y:S01]  /*59f0*/  ULDC UR5, c[0x0][0x658] ;  /* 0x0001960000057ab9 */ /* 0x000fe20000000800 */
[C---:B------:R-:W-:Y:S01]  /*5a00*/  ISETP.NE.AND P2, PT, R4.reuse, RZ, PT ;  /* 0x000000ff0400720c */ /* 0x040fe20003f45270 */
[----:B------:R-:W-:Y:S01]  /*5a10*/  UMOV UR6, 0xffffffff ;  /* 0xffffffff00067882 */ /* 0x000fe20000000000 */
[----:B------:R-:W-:Y:S01]  /*5a20*/  ISETP.NE.OR P0, PT, R4, RZ, !P0 ;  /* 0x000000ff0400720c */ /* 0x000fe20004705670 */
[----:B------:R-:W-:Y:S01]  /*5a30*/  BSSY B0, `(.L_x_171) ;  /* 0x00000c5000007945 */ /* 0x000fe20003800000 */
[----:B------:R-:W-:Y:S01]  /*5a40*/  USHF.L.U32 UR6, UR6, UR5, URZ ;  /* 0x0000000506067299 */ /* 0x000fe2000800063f */
[----:B------:R-:W-:Y:S01]  /*5a50*/  IMAD.MOV.U32 R10, RZ, RZ, 0x1 ;  /* 0x00000001ff0a7424 */ /* 0x000fe200078e00ff */
[----:B------:R-:W-:Y:S01]  /*5a60*/  LOP3.LUT R9, R23, 0x2, RZ, 0xfc, !PT ;  /* 0x0000000217097812 */ /* 0x000fe200078efcff */
[----:B------:R-:W-:Y:S01]  /*5a70*/  IMAD.MOV.U32 R3, RZ, RZ, 0x1 ;  /* 0x00000001ff037424 */ /* 0x000fe200078e00ff */
[----:B------:R-:W-:Y:S01]  /*5a80*/  ULDC UR4, c[0x0][0x600] ;  /* 0x0001800000047ab9 */ /* 0x000fe20000000800 */
[----:B------:R-:W-:Y:S01]  /*5a90*/  IMAD.MOV.U32 R8, RZ, RZ, RZ ;  /* 0x000000ffff087224 */ /* 0x000fe200078e00ff */
[----:B------:R-:W-:Y:S01]  /*5aa0*/  UMOV UR7, 0x1 ;  /* 0x0000000100077882 */ /* 0x000fe20000000000 */
[----:B------:R-:W-:-:S02]  /*5ab0*/  UIADD3 UR19, UR40, 0x1, URZ ;  /* 0x0000000128137890 */ /* 0x000fc4000fffe03f */
[----:B------:R-:W-:Y:S02]  /*5ac0*/  UIADD3 UR15, UR4, -0x1, URZ ;  /* 0xffffffff040f7890 */ /* 0x000fe4000fffe03f */
[----:B------:R-:W-:Y:S02]  /*5ad0*/  USHF.L.U32 UR17, UR7, UR5, URZ ;  /* 0x0000000507117299 */ /* 0x000fe4000800063f */
[----:B------:R-:W-:Y:S01]  /*5ae0*/  ULOP3.LUT UR16, URZ, UR6, URZ, 0x33, !UPT ;  /* 0x000000063f107292 */ /* 0x000fe2000f8e333f */
[----:B------:R-:W-:Y:S01]  /*5af0*/  ULDC.64 UR20, c[0x0][0x198] ;  /* 0x0000660000147ab9 */ /* 0x000fe20000000a00 */
[C---:B0-----:R-:W-:Y:S02]  /*5b00*/  IMAD.SHL.U32 R4, R12.reuse, 0x800, RZ ;  /* 0x000008000c047824 */ /* 0x041fe400078e00ff */
[----:B------:R-:W-:-:S03]  /*5b10*/  IMAD.SHL.U32 R12, R12, 0x40, RZ ;  /* 0x000000400c0c7824 */ /* 0x000fc600078e00ff */
[----:B------:R-:W-:Y:S02]  /*5b20*/  LOP3.LUT R4, R4, 0x800, RZ, 0xc0, !PT ;  /* 0x0000080004047812 */ /* 0x000fe400078ec0ff */
[----:B------:R-:W-:-:S03]  /*5b30*/  LOP3.LUT R12, R12, 0x40, RZ, 0xc0, !PT ;  /* 0x000000400c0c7812 */ /* 0x000fc600078ec0ff */
[----:B------:R-:W-:-:S07]  /*5b40*/  VIADD R11, R4, 0x1900 ;  /* 0x00001900040b7836 */ /* 0x000fce0000000000 */
.L_x_183:
[----:B------:R-:W-:-:S03]  /*5b50*/  UMOV UR4, 0xffffffff ;  /* 0xffffffff00047882 */ /* 0x000fc60000000000 */
[----:B------:R-:W-:Y:S05]  /*5b60*/  BRA.DIV UR4, `(.L_x_172) ;  /* 0x0000000e04c07947 */ /* 0x000fea000b800000 */
[----:B------:R-:W-:-:S13]  /*5b70*/  ELECT P6, URZ, PT ;  /* 0x00000000003f782f */ /* 0x000fda00038c0000 */
.L_x_195:
[----:B------:R-:W0:Y:S01]  /*5b80*/  LDC R4, c[0x0][0x28c] ;  /* 0x0000a300ff047b82 */ /* 0x000e220000000800 */
[----:B------:R-:W-:Y:S01]  /*5b90*/  BSSY B1, `(.L_x_173) ;  /* 0x0000039000017945 */ /* 0x000fe20003800000 */
[----:B0-----:R-:W-:-:S13]  /*5ba0*/  ISETP.LT.OR P6, PT, R4, 0x1, !P6 ;  /* 0x000000010400780c */ /* 0x001fda00077c1670 */
[----:B------:R-:W-:Y:S05]  /*5bb0*/  @P6 BRA `(.L_x_174) ;  /* 0x0000000000d86947 */ /* 0x000fea0003800000 */
[----:B------:R-:W-:Y:S02]  /*5bc0*/  IMAD R19, R19, 0x80, R12 ;  /* 0x0000008013137824 */ /* 0x000fe400078e020c */
[----:B------:R-:W-:Y:S02]  /*5bd0*/  IMAD.SHL.U32 R22, R22, 0x40, RZ ;  /* 0x0000004016167824 */ /* 0x000fe400078e00ff */
[----:B------:R-:W-:Y:S02]  /*5be0*/  IMAD.MOV.U32 R15, RZ, RZ, RZ ;  /* 0x000000ffff0f7224 */ /* 0x000fe400078e00ff */
[----:B------:R-:W-:Y:S02]  /*5bf0*/  IMAD.U32 R20, RZ, RZ, UR19 ;  /* 0x00000013ff147e24 */ /* 0x000fe4000f8e00ff */
[----:B------:R-:W-:Y:S02]  /*5c00*/  IMAD.MOV.U32 R4, RZ, RZ, R3 ;  /* 0x000000ffff047224 */ /* 0x000fe400078e0003 */
[----:B------:R-:W-:-:S07]  /*5c10*/  IMAD.MOV.U32 R6, RZ, RZ, R8 ;  /* 0x000000ffff067224 */ /* 0x000fce00078e0008 */
.L_x_178:
[----:B------:R-:W0:Y:S01]  /*5c20*/  S2R R14, SR_CgaCtaId ;  /* 0x00000000000e7919 */ /* 0x000e220000008800 */
[----:B------:R-:W-:Y:S01]  /*5c30*/  MOV R5, 0x400 ;  /* 0x0000040000057802 */ /* 0x000fe20000000f00 */
[----:B------:R-:W1:Y:S03]  /*5c40*/  @!P2 LDC R7, c[0x0][0x500] ;  /* 0x00014000ff07ab82 */ /* 0x000e660000000800 */
[----:B0-----:R-:W-:Y:S02]  /*5c50*/  LEA R13, R14, R5, 0x18 ;  /* 0x000000050e0d7211 */ /* 0x001fe400078ec0ff */
[----:B------:R-:W-:-:S03]  /*5c60*/  SHF.L.U32 R5, R4, 0x1f, RZ ;  /* 0x0000001f04057819 */ /* 0x000fc600000006ff */
[----:B------:R-:W-:-:S04]  /*5c70*/  IMAD R14, R6, 0x8, R13 ;  /* 0x00000008060e7824 */ /* 0x000fc800078e020d */
[----:B------:R-:W0:Y:S02]  /*5c80*/  SYNCS.PHASECHK.TRANS64.TRYWAIT P1, [R14+URZ+0x18], R5 ;  /* 0x000018050e0075a7 */ /* 0x000e24000802017f */
[----:B01----:R-:W-:Y:S05]  /*5c90*/  @!P1 BRA `(.L_x_175) ;  /* 0x0000000c00949947 */ /* 0x003fea0003800000 */
.L_x_196:
[----:B0-----:R-:W-:Y:S01]  /*5ca0*/  PRMT R5, R9, 0x9910, RZ ;  /* 0x0000991009057816 */ /* 0x001fe200000000ff */
[----:B------:R0:W-:Y:S03]  /*5cb0*/  @!P2 SYNCS.ARRIVE.TRANS64 RZ, [R14+URZ], R7 ;  /* 0x000000070effa9a7 */ /* 0x0001e6000800003f */
[----:B------:R-:W-:-:S13]  /*5cc0*/  ISETP.NE.AND P1, PT, R5, 0x2, PT ;  /* 0x000000020500780c */ /* 0x000fda0003f25270 */
[----:B0-----:R-:W-:Y:S05]  /*5cd0*/  @P1 BRA `(.L_x_176) ;  /* 0x0000000000041947 */ /* 0x001fea0003800000 */
[----:B------:R-:W-:Y:S01]  /*5ce0*/  BPT.TRAP 0x1 ;  /* 0x000000040000795c */ /* 0x000fe20000300000 */
.L_x_176:
[----:B------:R-:W-:Y:S05]  /*5cf0*/  @P0 BRA `(.L_x_177) ;  /* 0x0000000000040947 */ /* 0x000fea0003800000 */
[----:B------:R-:W-:Y:S01]  /*5d00*/  BPT.TRAP 0x1 ;  /* 0x000000040000795c */ /* 0x000fe20000300000 */
.L_x_177:
[----:B------:R-:W-:Y:S01]  /*5d10*/  R2UR UR13, R13 ;  /* 0x000000000d0d72ca */ /* 0x000fe200000e0000 */
[----:B------:R-:W-:Y:S01]  /*5d20*/  IMAD R13, R6, 0x800, R13 ;  /* 0x00000800060d7824 */ /* 0x000fe200078e020d */
[----:B------:R-:W-:Y:S01]  /*5d30*/  R2UR UR9, R14 ;  /* 0x000000000e0972ca */ /* 0x000fe200000e0000 */
[----:B------:R-:W-:Y:S01]  /*5d40*/  IMAD R5, R6, 0x1000, R11 ;  /* 0x0000100006057824 */ /* 0x000fe200078e020b */
[----:B------:R-:W-:Y:S01]  /*5d50*/  UIADD3 UR4, UP0, UR20, 0xf0, URZ ;  /* 0x000000f014047890 */ /* 0x000fe2000ff1e03f */
[----:B------:R-:W-:Y:S01]  /*5d60*/  VIADD R20, R20, 0xffffffff ;  /* 0xffffffff14147836 */ /* 0x000fe20000000000 */
[----:B------:R-:W-:Y:S01]  /*5d70*/  R2UR UR5, R13 ;  /* 0x000000000d0572ca */ /* 0x000fe200000e0000 */
[----:B------:R-:W-:Y:S01]  /*5d80*/  UIADD3 UR22, UP1, UR20, 0x1f0, URZ ;  /* 0x000001f014167890 */ /* 0x000fe2000ff3e03f */
[----:B------:R-:W-:Y:S01]  /*5d90*/  R2UR UR8, R5 ;  /* 0x00000000050872ca */ /* 0x000fe200000e0000 */
[----:B------:R-:W-:Y:S01]  /*5da0*/  VIADD R6, R6, 0x1 ;  /* 0x0000000106067836 */ /* 0x000fe20000000000 */
[----:B------:R-:W-:Y:S01]  /*5db0*/  R2UR UR11, R22 ;  /* 0x00000000160b72ca */ /* 0x000fe200000e0000 */
[----:B------:R-:W-:Y:S01]  /*5dc0*/  UIADD3.X UR23, URZ, UR21, URZ, UP1, !UPT ;  /* 0x000000153f177290 */ /* 0x000fe20008ffe43f */
[----:B------:R-:W-:Y:S01]  /*5dd0*/  R2UR UR10, R15 ;  /* 0x000000000f0a72ca */ /* 0x000fe200000e0000 */
[----:B------:R-:W-:Y:S01]  /*5de0*/  UMOV UR6, 0x0 ;  /* 0x0000000000067882 */ /* 0x000fe20000000000 */
[----:B------:R-:W-:Y:S01]  /*5df0*/  R2UR UR12, R18 ;  /* 0x00000000120c72ca */ /* 0x000fe200000e0000 */
[----:B------:R-:W-:Y:S01]  /*5e00*/  UMOV UR7, 0x10000000 ;  /* 0x1000000000077882 */ /* 0x000fe20000000000 */
[----:B------:R-:W-:Y:S01]  /*5e10*/  R2UR UR18, R19 ;  /* 0x00000000131272ca */ /* 0x000fe200000e0000 */
[----:B------:R-:W-:Y:S01]  /*5e20*/  UMOV UR24, 0x30000 ;  /* 0x0003000000187882 */ /* 0x000fe20000000000 */
[----:B------:R-:W-:Y:S01]  /*5e30*/  ISETP.GT.AND P3, PT, R20, 0x1, PT ;  /* 0x000000011400780c */ /* 0x000fe20003f64270 */
[----:B------:R-:W-:Y:S01]  /*5e40*/  UIADD3 UR14, UR5, 0x100, URZ ;  /* 0x00000100050e7890 */ /* 0x000fe2000fffe03f */
[----:B------:R-:W-:Y:S01]  /*5e50*/  ISETP.NE.AND P1, PT, R6, 0x3, PT ;  /* 0x000000030600780c */ /* 0x000fe20003f25270 */
[----:B------:R-:W-:Y:S01]  /*5e60*/  UIADD3.X UR5, URZ, UR21, URZ, UP0, !UPT ;  /* 0x000000153f057290 */ /* 0x000fe200087fe43f */
[----:B------:R-:W-:Y:S01]  /*5e70*/  VIADD R15, R15, 0x20 ;  /* 0x000000200f0f7836 */ /* 0x000fe20000000000 */
[----:B------:R-:W-:Y:S01]  /*5e80*/  UIADD3 UR13, UR13, UR8, URZ ;  /* 0x000000080d0d7290 */ /* 0x000fe2000fffe03f */
[----:B------:R-:W-:-:S02]  /*5e90*/  SEL R5, RZ, 0x1, P1 ;  /* 0x00000001ff057807 */ /* 0x000fc40000800000 */
[----:B------:R-:W-:Y:S01]  /*5ea0*/  UMOV UR8, UR14 ;  /* 0x0000000e00087c82 */ /* 0x000fe20008000000 */
[----:B------:R-:W-:Y:S02]  /*5eb0*/  SEL R6, R6, RZ, P1 ;  /* 0x000000ff06067207 */ /* 0x000fe40000800000 */
[----:B------:R-:W-:Y:S01]  /*5ec0*/  LOP3.LUT R4, R4, R5, RZ, 0x3c, !PT ;  /* 0x0000000504047212 */ /* 0x000fe200078e3cff */
[----:B------:R0:W-:Y:S02]  /*5ed0*/  UTMALDG.3D [UR8], [UR4], desc[UR6] ;  /* 0x00000608040075b4 */ /* 0x0001e40008011000 */
[----:B0-----:R-:W-:Y:S01]  /*5ee0*/  UMOV UR11, UR18 ;  /* 0x00000012000b7c82 */ /* 0x001fe20008000000 */
[----:B------:R-:W-:Y:S02]  /*5ef0*/  UMOV UR8, UR13 ;  /* 0x0000000d00087c82 */ /* 0x000fe40008000000 */
[----:B------:R0:W-:Y:S02]  /*5f00*/  UTMALDG.3D.MULTICAST [UR8], [UR22], UR24, desc[UR6] ;  /* 0x00000608160073b4 */ /* 0x0001e40008011818 */
[----:B0-----:R-:W-:Y:S05]  /*5f10*/  @P3 BRA `(.L_x_178) ;  /* 0xfffffffc00403947 */ /* 0x001fea000383ffff */
.L_x_174:
[----:B------:R-:W-:Y:S05]  /*5f20*/  BSYNC B1 ;  /* 0x0000000000017941 */ /* 0x000fea0003800000 */
.L_x_173:
[----:B------:R-:W2:Y:S01]  /*5f30*/  LDL.64 R24, [R1] ;  /* 0x0000000001187983 */ /* 0x000ea20000100a00 */
[----:B------:R-:W-:Y:S01]  /*5f40*/  LOP3.LUT P4, RZ, R10, 0xff, RZ, 0xc0, !PT ;  /* 0x000000ff0aff7812 */ /* 0x000fe2000788c0ff */
[----:B------:R-:W-:Y:S01]  /*5f50*/  VIADD R7, R8, UR40 ;  /* 0x0000002808077c36 */ /* 0x000fe20008000000 */
[----:B------:R-:W-:Y:S01]  /*5f60*/  ULDC.64 UR4, c[0x0][0x650] ;  /* 0x0001940000047ab9 */ /* 0x000fe20000000a00 */
[----:B------:R-:W-:Y:S01]  /*5f70*/  IMAD.U32 R8, RZ, RZ, UR40 ;  /* 0x00000028ff087e24 */ /* 0x000fe2000f8e00ff */
[----:B------:R-:W-:Y:S01]  /*5f80*/  UISETP.GE.U32.AND UP0, UPT, UR40, 0x3, UPT ;  /* 0x000000032800788c */ /* 0x000fe2000bf06070 */
[----:B------:R-:W-:Y:S01]  /*5f90*/  BSSY B1, `(.L_x_179) ;  /* 0x000006c000017945 */ /* 0x000fe20003800000 */
[----:B------:R-:W-:Y:S01]  /*5fa0*/  ISETP.GT.U32.AND P1, PT, R7, 0x2, PT ;  /* 0x000000020700780c */ /* 0x000fe20003f24070 */
[----:B------:R-:W-:Y:S01]  /*5fb0*/  IMAD.MOV.U32 R22, RZ, RZ, -0x1 ;  /* 0xffffffffff167424 */ /* 0x000fe200078e00ff */
[----:B------:R-:W-:Y:S01]  /*5fc0*/  PRMT R10, RZ, 0x7610, R10 ;  /* 0x00007610ff0a7816 */ /* 0x000fe2000000000a */
[----:B------:R-:W-:Y:S01]  /*5fd0*/  IMAD.MOV.U32 R19, RZ, RZ, -0x1 ;  /* 0xffffffffff137424 */ /* 0x000fe200078e00ff */
[----:B------:R-:W-:Y:S01]  /*5fe0*/  ISETP.LT.U32.AND P1, PT, R8, 0x3, P1 ;  /* 0x000000030800780c */ /* 0x000fe20000f21070 */
[----:B------:R-:W-:Y:S01]  /*5ff0*/  IMAD.MOV.U32 R18, RZ, RZ, -0x1 ;  /* 0xffffffffff127424 */ /* 0x000fe200078e00ff */
[----:B------:R-:W-:Y:S01]  /*6000*/  PLOP3.LUT P3, PT, PT, PT, UP0, 0x80, 0x0 ;  /* 0x000000000000781c */ /* 0x000fe20003f6f008 */
[----:B------:R-:W0:Y:S01]  /*6010*/  @P4 S2R R5, SR_CgaCtaId ;  /* 0x0000000000054919 */ /* 0x000e220000008800 */
[----:B------:R-:W-:-:S04]  /*6020*/  @P4 MOV R4, 0x400 ;  /* 0x0000040000044802 */ /* 0x000fc80000000f00 */
[----:B0-----:R-:W-:Y:S01]  /*6030*/  @P4 LEA R6, R5, R4, 0x18 ;  /* 0x0000000405064211 */ /* 0x001fe200078ec0ff */
[----:B------:R-:W-:Y:S01]  /*6040*/  IMAD.WIDE.U32 R4, R7, -0x55555555, RZ ;  /* 0xaaaaaaab07047825 */ /* 0x000fe200078e00ff */
[----:B------:R-:W-:Y:S02]  /*6050*/  SEL R4, RZ, 0x1, !P1 ;  /* 0x00000001ff047807 */ /* 0x000fe40004800000 */
[----:B------:R0:W-:Y:S02]  /*6060*/  @P4 SYNCS.ARRIVE.TRANS64.A1T0 RZ, [R6+URZ+0x68], RZ ;  /* 0x000068ff06ff49a7 */ /* 0x0001e4000810003f */
[----:B------:R-:W-:Y:S02]  /*6070*/  LOP3.LUT R3, R3, R4, RZ, 0x3c, !PT ;  /* 0x0000000403037212 */ /* 0x000fe400078e3cff */
[----:B------:R-:W-:Y:S02]  /*6080*/  PRMT R4, RZ, 0x7610, R4 ;  /* 0x00007610ff047816 */ /* 0x000fe40000000004 */
[----:B0-----:R-:W-:-:S04]  /*6090*/  SHF.R.U32.HI R6, RZ, 0x1, R5 ;  /* 0x00000001ff067819 */ /* 0x001fc80000011605 */
[----:B------:R-:W-:Y:S01]  /*60a0*/  @P3 LOP3.LUT R3, R3, 0x1, R6, 0x78, !PT ;  /* 0x0000000103033812 */ /* 0x000fe200078e7806 */
[----:B------:R-:W-:Y:S01]  /*60b0*/  IMAD R8, R6, -0x3, R7 ;  /* 0xfffffffd06087824 */ /* 0x000fe200078e0207 */
[----:B--2---:R-:W-:-:S04]  /*60c0*/  IADD3 R16, P4, R16, R24, RZ ;  /* 0x0000001810107210 */ /* 0x004fc80007f9e0ff */
[----:B------:R-:W-:Y:S01]  /*60d0*/  ISETP.GE.U32.AND P1, PT, R16, UR4, PT ;  /* 0x0000000410007c0c */ /* 0x000fe2000bf26070 */
[----:B------:R-:W-:-:S05]  /*60e0*/  IMAD.X R17, R17, 0x1, R0, P4 ;  /* 0x0000000111117824 */ /* 0x000fca00020e0600 */
[----:B------:R-:W-:-:S13]  /*60f0*/  ISETP.GE.U32.AND.EX P1, PT, R17, UR5, PT, P1 ;  /* 0x0000000511007c0c */ /* 0x000fda000bf26110 */
[----:B------:R-:W-:Y:S05]  /*6100*/  @P1 BRA `(.L_x_180) ;  /* 0x0000000400501947 */ /* 0x000fea0003800000 */
[----:B------:R-:W0:Y:S01]  /*6110*/  S2R R13, SR_CTAID.X ;  /* 0x00000000000d7919 */ /* 0x000e220000002500 */
[----:B------:R-:W-:Y:S01]  /*6120*/  ULDC.64 UR4, c[0x0][0x628] ;  /* 0x00018a0000047ab9 */ /* 0x000fe20000000a00 */
[----:B------:R-:W-:Y:S01]  /*6130*/  ULDC UR7, c[0x0][0x630] ;  /* 0x00018c0000077ab9 */ /* 0x000fe20000000800 */
[----:B------:R-:W-:Y:S01]  /*6140*/  ISETP.NE.U32.AND P1, PT, RZ, UR4, PT ;  /* 0x00000004ff007c0c */ /* 0x000fe2000bf25070 */
[----:B------:R-:W1:Y:S01]  /*6150*/  S2R R14, SR_CTAID.Y ;  /* 0x00000000000e7919 */ /* 0x000e620000002600 */
[----:B------:R-:W-:Y:S01]  /*6160*/  ULDC UR8, c[0x0][0x150] ;  /* 0x0000540000087ab9 */ /* 0x000fe20000000800 */
[----:B------:R-:W-:Y:S01]  /*6170*/  IMAD.MOV.U32 R4, RZ, RZ, R16 ;  /* 0x000000ffff047224 */ /* 0x000fe200078e0010 */
[----:B------:R-:W-:Y:S01]  /*6180*/  ISETP.NE.AND.EX P1, PT, RZ, UR5, PT, P1 ;  /* 0x00000005ff007c0c */ /* 0x000fe2000bf25310 */
[----:B------:R-:W-:Y:S01]  /*6190*/  IMAD.MOV.U32 R5, RZ, RZ, R17 ;  /* 0x000000ffff057224 */ /* 0x000fe200078e0011 */
[----:B0-----:R-:W-:-:S11]  /*61a0*/  I2FP.F32.U32 R19, R13 ;  /* 0x0000000d00137245 */ /* 0x001fd60000201000 */
[----:B------:R-:W-:Y:S05]  /*61b0*/  @!P1 BRA `(.L_x_181) ;  /* 0x0000000000289947 */ /* 0x000fea0003800000 */
[----:B------:R-:W-:Y:S02]  /*61c0*/  ULDC UR6, c[0x0][0x634] ;  /* 0x00018d0000067ab9 */ /* 0x000fe40000000800 */
[----:B------:R-:W-:-:S05]  /*61d0*/  IADD3 R5, P1, R16, UR6, RZ ;  /* 0x0000000610057c10 */ /* 0x000fca000ff3e0ff */
[----:B------:R-:W-:-:S04]  /*61e0*/  IMAD.X R15, RZ, RZ, R17, P1 ;  /* 0x000000ffff0f7224 */ /* 0x000fc800008e0611 */
[----:B------:R-:W-:-:S04]  /*61f0*/  IMAD.WIDE.U32 R6, R15, UR4, RZ ;  /* 0x000000040f067c25 */ /* 0x000fc8000f8e00ff */
[----:B------:R-:W-:-:S04]  /*6200*/  IMAD.WIDE.U32 R6, P1, R5, UR5, R6 ;  /* 0x0000000505067c25 */ /* 0x000fc8000f820006 */
[----:B------:R-:W-:-:S04]  /*6210*/  IMAD.WIDE.U32 R4, R5, UR4, RZ ;  /* 0x0000000405047c25 */ /* 0x000fc8000f8e00ff */
[----:B------:R-:W-:Y:S01]  /*6220*/  IMAD.MOV.U32 R4, RZ, RZ, R7 ;  /* 0x000000ffff047224 */ /* 0x000fe200078e0007 */
[----:B------:R-:W-:Y:S01]  /*6230*/  IADD3 RZ, P3, R5, R6, RZ ;  /* 0x0000000605ff7210 */ /* 0x000fe20007f7e0ff */
[----:B------:R-:W-:-:S04]  /*6240*/  IMAD.X R5, RZ, RZ, RZ, P1 ;  /* 0x000000ffff057224 */ /* 0x000fc800008e06ff */
[----:B------:R-:W-:-:S08]  /*6250*/  IMAD.WIDE.U32.X R4, R15, UR5, R4, P3 ;  /* 0x000000050f047c25 */ /* 0x000fd000098e0404 */
.L_x_181:
[--C-:B------:R-:W-:Y:S01]  /*6260*/  SHF.R.U64 R18, R4, UR7, R5.reuse ;  /* 0x0000000704127c19 */ /* 0x100fe20008001205 */
[----:B------:R-:W-:Y:S01]  /*6270*/  FMUL R19, R19, UR8 ;  /* 0x0000000813137c20 */ /* 0x000fe20008400000 */
[----:B------:R-:W-:Y:S01]  /*6280*/  SHF.R.U32.HI R4, RZ, UR7, R5 ;  /* 0x00000007ff047c19 */ /* 0x000fe20008011605 */
[----:B------:R-:W0:Y:S01]  /*6290*/  LDC R6, c[0x0][0x144] ;  /* 0x00005100ff067b82 */ /* 0x000e220000000800 */
[----:B------:R-:W-:Y:S01]  /*62a0*/  IADD3 R5, P1, RZ, -R18, RZ ;  /* 0x80000012ff057210 */ /* 0x000fe20007f3e0ff */
[----:B------:R-:W-:Y:S01]  /*62b0*/  ULDC UR6, c[0x0][0x154] ;  /* 0x0000550000067ab9 */ /* 0x000fe20000000800 */
[----:B-1----:R-:W-:Y:S01]  /*62c0*/  I2FP.F32.U32 R7, R14 ;  /* 0x0000000e00077245 */ /* 0x002fe20000201000 */
[----:B------:R-:W1:Y:S01]  /*62d0*/  F2I.U32.TRUNC.NTZ R19, R19 ;  /* 0x0000001300137305 */ /* 0x000e62000020f000 */
[----:B------:R-:W-:Y:S01]  /*62e0*/  ULDC.64 UR4, c[0x0][0x620] ;  /* 0x0001880000047ab9 */ /* 0x000fe20000000a00 */
[----:B------:R-:W-:Y:S01]  /*62f0*/  IMAD.X R4, RZ, RZ, ~R4, P1 ;  /* 0x000000ffff047224 */ /* 0x000fe200008e0e04 */
[----:B------:R-:W-:Y:S01]  /*6300*/  ISETP.NE.AND P4, PT, R2, 0x1, PT ;  /* 0x000000010200780c */ /* 0x000fe20003f85270 */
[----:B------:R-:W-:Y:S01]  /*6310*/  FMUL R20, R7, UR6 ;  /* 0x0000000607147c20 */ /* 0x000fe20008400000 */
[----:B------:R-:W2:Y:S01]  /*6320*/  LDC R21, c[0x0][0x148] ;  /* 0x00005200ff157b82 */ /* 0x000ea20000000800 */
[----:B------:R-:W-:Y:S01]  /*6330*/  IMAD R4, R4, UR4, RZ ;  /* 0x0000000404047c24 */ /* 0x000fe2000f8e02ff */
[----:B------:R-:W-:-:S02]  /*6340*/  ULDC.64 UR6, c[0x0][0x640] ;  /* 0x0001900000067ab9 */ /* 0x000fc40000000a00 */
[----:B------:R-:W-:Y:S01]  /*6350*/  ISETP.NE.U32.AND P1, PT, RZ, UR6, PT ;  /* 0x00000006ff007c0c */ /* 0x000fe2000bf25070 */
[----:B------:R-:W3:Y:S01]  /*6360*/  F2I.U32.TRUNC.NTZ R20, R20 ;  /* 0x0000001400147305 */ /* 0x000ee2000020f000 */
[C---:B------:R-:W-:Y:S02]  /*6370*/  IMAD R7, R5.reuse, UR5, R4 ;  /* 0x0000000505077c24 */ /* 0x040fe4000f8e0204 */
[----:B------:R-:W-:Y:S01]  /*6380*/  IMAD.WIDE.U32 R4, R5, UR4, R16 ;  /* 0x0000000405047c25 */ /* 0x000fe2000f8e0010 */
[----:B------:R-:W-:Y:S01]  /*6390*/  ULDC UR4, c[0x0][0x618] ;  /* 0x0001860000047ab9 */ /* 0x000fe20000000800 */
[----:B------:R-:W-:Y:S02]  /*63a0*/  ISETP.NE.AND.EX P1, PT, RZ, UR7, PT, P1 ;  /* 0x00000007ff007c0c */ /* 0x000fe4000bf25310 */
[----:B------:R-:W-:Y:S02]  /*63b0*/  IMAD.IADD R5, R5, 0x1, R7 ;  /* 0x0000000105057824 */ /* 0x000fe400078e0207 */
[----:B-1----:R-:W-:-:S03]  /*63c0*/  IMAD.MOV R19, RZ, RZ, -R19 ;  /* 0x000000ffff137224 */ /* 0x002fc600078e0a13 */
[----:B------:R-:W-:Y:S01]  /*63d0*/  SHF.R.U64 R15, R4, UR4, R5 ;  /* 0x00000004040f7c19 */ /* 0x000fe20008001205 */
[----:B0-----:R-:W-:Y:S01]  /*63e0*/  IMAD R13, R6, R19, R13 ;  /* 0x00000013060d7224 */ /* 0x001fe200078e020d */
[----:B------:R-:W-:Y:S01]  /*63f0*/  SHF.R.U32.HI R4, RZ, UR4, R5 ;  /* 0x00000004ff047c19 */ /* 0x000fe20008011605 */
[----:B------:R-:W-:Y:S01]  /*6400*/  ULDC UR4, c[0x0][0x608] ;  /* 0x0001820000047ab9 */ /* 0x000fe20000000800 */
[----:B---3--:R-:W-:Y:S02]  /*6410*/  IMAD.MOV R6, RZ, RZ, -R20 ;  /* 0x000000ffff067224 */ /* 0x008fe400078e0a14 */
[--C-:B------:R-:W-:Y:S02]  /*6420*/  SHF.R.U64 R20, R15, UR4, R4.reuse ;  /* 0x000000040f147c19 */ /* 0x100fe40008001204 */
[----:B------:R-:W-:Y:S01]  /*6430*/  SHF.R.U32.HI R5, RZ, UR4, R4 ;  /* 0x00000004ff057c19 */ /* 0x000fe20008011604 */
[----:B------:R-:W-:Y:S01]  /*6440*/  ULDC UR4, c[0x0][0x658] ;  /* 0x0001960000047ab9 */ /* 0x000fe20000000800 */
[----:B--2---:R-:W-:-:S02]  /*6450*/  @P4 IMAD R13, R21, R6, R14 ;  /* 0x00000006150d4224 */ /* 0x004fc400078e020e */
[--C-:B------:R-:W-:Y:S02]  /*6460*/  SHF.R.U64 R14, R20, UR4, R5.reuse ;  /* 0x00000004140e7c19 */ /* 0x100fe40008001205 */
[----:B------:R-:W-:-:S03]  /*6470*/  SHF.R.U32.HI R19, RZ, UR4, R5 ;  /* 0x00000004ff137c19 */ /* 0x000fc60008011605 */
[----:B------:R-:W-:Y:S02]  /*6480*/  IMAD.MOV.U32 R6, RZ, RZ, R14 ;  /* 0x000000ffff067224 */ /* 0x000fe400078e000e */
[----:B------:R-:W-:Y:S01]  /*6490*/  IMAD.MOV.U32 R5, RZ, RZ, R19 ;  /* 0x000000ffff057224 */ /* 0x000fe200078e0013 */
[----:B------:R-:W-:Y:S06]  /*64a0*/  @!P1 BRA `(.L_x_182) ;  /* 0x00000000002c9947 */ /* 0x000fec0003800000 */
        /* <DEDUP_REMOVED lines=9> */
[----:B------:R-:W-:-:S04]  /*6540*/  IMAD.WIDE.U32.X R4, R19, UR7, R4, P3 ;  /* 0x0000000713047c25 */ /* 0x000fc800098e0404 */
[----:B------:R-:W-:-:S07]  /*6550*/  IMAD.MOV.U32 R6, RZ, RZ, R4 ;  /* 0x000000ffff067224 */ /* 0x000fce00078e0004 */
.L_x_182:
[----:B------:R-:W-:Y:S01]  /*6560*/  ULDC UR4, c[0x0][0x648] ;  /* 0x0001920000047ab9 */ /* 0x000fe20000000800 */
[----:B------:R-:W-:Y:S01]  /*6570*/  LOP3.LUT R4, R20, UR16, RZ, 0xc0, !PT ;  /* 0x0000001014047c12 */ /* 0x000fe2000f8ec0ff */
[----:B------:R-:W-:Y:S01]  /*6580*/  ULDC UR5, c[0x0][0x610] ;  /* 0x0001840000057ab9 */ /* 0x000fe20000000800 */
[----:B------:R-:W-:Y:S01]  /*6590*/  SHF.R.U64 R5, R6, UR4, R5 ;  /* 0x0000000406057c19 */ /* 0x000fe20008001205 */
[----:B------:R-:W-:Y:S01]  /*65a0*/  ULDC UR4, c[0x0][0x638] ;  /* 0x00018e0000047ab9 */ /* 0x000fe20000000800 */
[----:B------:R-:W-:-:S03]  /*65b0*/  LOP3.LUT R15, R15, UR15, RZ, 0xc0, !PT ;  /* 0x0000000f0f0f7c12 */ /* 0x000fc6000f8ec0ff */
[----:B------:R-:W-:Y:S02]  /*65c0*/  IMAD.MOV R7, RZ, RZ, -R5 ;  /* 0x000000ffff077224 */ /* 0x000fe400078e0a05 */
[----:B------:R-:W-:Y:S02]  /*65d0*/  IMAD R4, R5, UR17, R4 ;  /* 0x0000001105047c24 */ /* 0x000fe4000f8e0204 */
[----:B------:R-:W-:Y:S01]  /*65e0*/  IMAD R14, R7, UR4, R14 ;  /* 0x00000004070e7c24 */ /* 0x000fe2000f8e020e */
[----:B------:R-:W-:Y:S01]  /*65f0*/  ULDC UR4, c[0x0][0x600] ;  /* 0x0001800000047ab9 */ /* 0x000fe20000000800 */
[----:B------:R-:W-:Y:S02]  /*6600*/  IMAD R13, R4, UR5, R13 ;  /* 0x00000005040d7c24 */ /* 0x000fe4000f8e020d */
[----:B------:R-:W-:Y:S02]  /*6610*/  IMAD R14, R14, UR4, R15 ;  /* 0x000000040e0e7c24 */ /* 0x000fe4000f8e020f */
[----:B------:R-:W-:-:S03]  /*6620*/  IMAD.MOV.U32 R4, RZ, RZ, 0x1 ;  /* 0x00000001ff047424 */ /* 0x000fc600078e00ff */
[----:B------:R-:W-:Y:S02]  /*6630*/  SEL R19, R14, R13, !P4 ;  /* 0x0000000d0e137207 */ /* 0x000fe40006000000 */
[----:B------:R-:W-:-:S07]  /*6640*/  SEL R22, R13, R14, !P4 ;  /* 0x0000000e0d167207 */ /* 0x000fce0006000000 */
.L_x_180:
[----:B------:R-:W-:Y:S05]  /*6650*/  BSYNC B1 ;  /* 0x0000000000017941 */ /* 0x000fea0003800000 */
.L_x_179:
[----:B------:R-:W-:-:S13]  /*6660*/  LOP3.LUT P1, RZ, R4, 0xff, RZ, 0xc0, !PT ;  /* 0x000000ff04ff7812 */ /* 0x000fda000782c0ff */
[----:B------:R-:W-:Y:S05]  /*6670*/  @P1 BRA `(.L_x_183) ;  /* 0xfffffff400341947 */ /* 0x000fea000383ffff */
[----:B------:R-:W-:Y:S05]  /*6680*/  BSYNC B0 ;  /* 0x0000000000007941 */ /* 0x000fea0003800000 */
.L_x_171:
[----:B------:R-:W-:-:S03]  /*6690*/  UMOV UR4, 0xffffffff ;  /* 0xffffffff00047882 */ /* 0x000fc60000000000 */
[----:B------:R-:W-:Y:S05]  /*66a0*/  BRA.DIV UR4, `(.L_x_184) ;  /* 0x0000000604247947 */ /* 0x000fea000b800000 */
[----:B------:R-:W-:-:S13]  /*66b0*/  ELECT P6, URZ, PT ;  /* 0x00000000003f782f */ /* 0x000fda00038c0000 */
.L_x_199:
[----:B------:R-:W-:Y:S04]  /*66c0*/  BSSY B0, `(.L_x_185) ;  /* 0x0000022000007945 */ /* 0x000fe80003800000 */
[----:B------:R-:W-:Y:S05]  /*66d0*/  @!P6 BRA `(.L_x_186) ;  /* 0x000000000080e947 */ /* 0x000fea0003800000 */
[----:B------:R-:W-:-:S04]  /*66e0*/  LOP3.LUT R23, R23, 0x2, RZ, 0xfc, !PT ;  /* 0x0000000217177812 */ /* 0x000fc800078efcff */
[----:B------:R-:W-:-:S13]  /*66f0*/  ISETP.NE.AND P0, PT, R23, 0x3, PT ;  /* 0x000000031700780c */ /* 0x000fda0003f05270 */
[----:B------:R-:W-:Y:S05]  /*6700*/  @!P0 BRA `(.L_x_187) ;  /* 0x0000000000048947 */ /* 0x000fea0003800000 */
[----:B------:R-:W-:Y:S01]  /*6710*/  BPT.TRAP 0x1 ;  /* 0x000000040000795c */ /* 0x000fe20000300000 */
.L_x_187:
[----:B------:R-:W0:Y:S01]  /*6720*/  S2R R5, SR_CgaCtaId ;  /* 0x0000000000057919 */ /* 0x000e220000008800 */
[----:B------:R-:W-:Y:S02]  /*6730*/  MOV R0, 0x400 ;  /* 0x0000040000007802 */ /* 0x000fe40000000f00 */
[----:B------:R-:W-:Y:S02]  /*6740*/  SHF.L.U32 R2, R3, 0x1f, RZ ;  /* 0x0000001f03027819 */ /* 0x000fe400000006ff */
[----:B0-----:R-:W-:-:S05]  /*6750*/  LEA R5, R5, R0, 0x18 ;  /* 0x0000000005057211 */ /* 0x001fca00078ec0ff */
[----:B------:R-:W-:-:S04]  /*6760*/  VIADD R5, R5, 0x18 ;  /* 0x0000001805057836 */ /* 0x000fc80000000000 */
[C---:B------:R-:W-:Y:S02]  /*6770*/  IMAD R7, R8.reuse, 0x8, R5 ;  /* 0x0000000808077824 */ /* 0x040fe400078e0205 */
[----:B------:R-:W-:Y:S02]  /*6780*/  VIADD R8, R8, 0x1 ;  /* 0x0000000108087836 */ /* 0x000fe40000000000 */
[----:B------:R-:W0:Y:S03]  /*6790*/  SYNCS.PHASECHK.TRANS64.TRYWAIT P0, [R7+URZ], R2 ;  /* 0x00000002070075a7 */ /* 0x000e26000800017f */
[----:B------:R-:W-:-:S04]  /*67a0*/  ISETP.NE.AND P1, PT, R8, 0x3, PT ;  /* 0x000000030800780c */ /* 0x000fc80003f25270 */
[----:B------:R-:W-:Y:S02]  /*67b0*/  SEL R0, RZ, 0x1, P1 ;  /* 0x00000001ff007807 */ /* 0x000fe40000800000 */
[----:B------:R-:W-:Y:S02]  /*67c0*/  SEL R8, R8, RZ, P1 ;  /* 0x000000ff08087207 */ /* 0x000fe40000800000 */
[----:B------:R-:W-:-:S03]  /*67d0*/  LOP3.LUT R9, R3, R0, RZ, 0x3c, !PT ;  /* 0x0000000003097212 */ /* 0x000fc600078e3cff */
[----:B------:R-:W-:Y:S01]  /*67e0*/  IMAD R4, R8, 0x8, R5 ;  /* 0x0000000808047824 */ /* 0x000fe200078e0205 */
[----:B------:R-:W-:Y:S01]  /*67f0*/  SHF.L.U32 R3, R9, 0x1f, RZ ;  /* 0x0000001f09037819 */ /* 0x000fe200000006ff */
[----:B0-----:R-:W-:Y:S06]  /*6800*/  @!P0 BRA `(.L_x_188) ;  /* 0x0000000000ec8947 */ /* 0x001fec0003800000 */
.L_x_200:
[----:B------:R-:W1:Y:S01]  /*6810*/  SYNCS.PHASECHK.TRANS64.TRYWAIT P0, [R4+URZ], R3 ;  /* 0x00000003040075a7 */ /* 0x000e62000800017f */
[----:B------:R-:W-:-:S05]  /*6820*/  VIADD R0, R8, 0x1 ;  /* 0x0000000108007836 */ /* 0x000fca0000000000 */
[----:B------:R-:W-:-:S04]  /*6830*/  ISETP.NE.AND P1, PT, R0, 0x3, PT ;  /* 0x000000030000780c */ /* 0x000fc80003f25270 */
[----:B0-----:R-:W-:Y:S02]  /*6840*/  SEL R2, RZ, 0x1, P1 ;  /* 0x00000001ff027807 */ /* 0x001fe40000800000 */
[----:B------:R-:W-:Y:S02]  /*6850*/  SEL R0, R0, RZ, P1 ;  /* 0x000000ff00007207 */ /* 0x000fe40000800000 */
[----:B------:R-:W-:Y:S01]  /*6860*/  LOP3.LUT R2, R9, R2, RZ, 0x3c, !PT ;  /* 0x0000000209027212 */ /* 0x000fe200078e3cff */
[----:B-1----:R-:W-:Y:S06]  /*6870*/  @!P0 BRA `(.L_x_189) ;  /* 0x0000000000e48947 */ /* 0x002fec0003800000 */
.L_x_201:
[----:B------:R-:W-:Y:S01]  /*6880*/  IMAD R5, R0, 0x8, R5 ;  /* 0x0000000800057824 */ /* 0x000fe200078e0205 */
[----:B------:R-:W-:-:S07]  /*6890*/  SHF.L.U32 R0, R2, 0x1f, RZ ;  /* 0x0000001f02007819 */ /* 0x000fce00000006ff */
.L_x_190:
[----:B-1----:R1:W2:Y:S02]  /*68a0*/  SYNCS.PHASECHK.TRANS64.TRYWAIT P0, [R5+URZ], R0 ;  /* 0x00000000050075a7 */ /* 0x0022a4000800017f */
[----:B--2---:R-:W-:Y:S05]  /*68b0*/  @!P0 NANOSLEEP.SYNCS 0x989680 ;  /* 0x009896800000895d */ /* 0x004fea0003900000 */
[----:B------:R-:W2:Y:S02]  /*68c0*/  @!P0 SYNCS.PHASECHK.TRANS64 P0, [R5+URZ], R0 ;  /* 0x00000000050085a7 */ /* 0x000ea4000800007f */
[----:B--2---:R-:W-:Y:S05]  /*68d0*/  @!P0 BRA `(.L_x_190) ;  /* 0xfffffffc00f08947 */ /* 0x004fea000383ffff */
.L_x_186:
[----:B------:R-:W-:Y:S05]  /*68e0*/  BSYNC B0 ;  /* 0x0000000000007941 */ /* 0x000fea0003800000 */
.L_x_185:
[----:B------:R-:W-:Y:S05]  /*68f0*/  EXIT ;  /* 0x000000000000794d */ /* 0x000fea0003800000 */
.L_x_19:
[----:B-1----:R-:W-:-:S04]  /*6900*/  IMAD.U32 R3, RZ, RZ, UR43 ;  /* 0x0000002bff037e24 */ /* 0x002fc8000f8e00ff */
[----:B------:R1:W2:Y:S03]  /*6910*/  SYNCS.PHASECHK.TRANS64.TRYWAIT P0, [R3+URZ+-0x8], R0 ;  /* 0xfffff800030075a7 */ /* 0x0002a6000800017f */
[----:B--2---:R-:W-:Y:S05]  /*6920*/  @!P0 NANOSLEEP.SYNCS 0x989680 ;  /* 0x009896800000895d */ /* 0x004fea0003900000 */
[----:B------:R-:W2:Y:S02]  /*6930*/  @!P0 SYNCS.PHASECHK.TRANS64 P0, [R3+URZ+-0x8], R0 ;  /* 0xfffff800030085a7 */ /* 0x000ea4000800007f */
[----:B--2---:R-:W-:Y:S05]  /*6940*/  @!P0 BRA `(.L_x_19) ;  /* 0xfffffffc00ec8947 */ /* 0x004fea000383ffff */
[----:B------:R-:W-:Y:S05]  /*6950*/  BRA `(.L_x_191) ;  /* 0xffffffac00907947 */ /* 0x000fea000383ffff */
.L_x_24:
[----:B--2---:R2:W3:Y:S02]  /*6960*/  SYNCS.PHASECHK.TRANS64.TRYWAIT P1, [R3+URZ], R0 ;  /* 0x00000000030075a7 */ /* 0x0044e4000802017f */
[----:B---3--:R-:W-:Y:S05]  /*6970*/  @!P1 NANOSLEEP.SYNCS 0x989680 ;  /* 0x009896800000995d */ /* 0x008fea0003900000 */
[----:B------:R-:W3:Y:S02]  /*6980*/  @!P1 SYNCS.PHASECHK.TRANS64 P1, [R3+URZ], R0 ;  /* 0x00000000030095a7 */ /* 0x000ee4000802007f */
[----:B---3--:R-:W-:Y:S05]  /*6990*/  @!P1 BRA `(.L_x_24) ;  /* 0xfffffffc00f09947 */ /* 0x008fea000383ffff */
[----:B------:R-:W-:Y:S05]  /*69a0*/  BRA `(.L_x_23) ;  /* 0xffffffb000007947 */ /* 0x000fea000383ffff */
.L_x_29:
[----:B--2---:R-:W-:-:S04]  /*69b0*/  IMAD.U32 R5, RZ, RZ, UR4 ;  /* 0x00000004ff057e24 */ /* 0x004fc8000f8e00ff */
[----:B------:R2:W3:Y:S03]  /*69c0*/  SYNCS.PHASECHK.TRANS64.TRYWAIT P1, [R5+URZ], R4 ;  /* 0x00000004050075a7 */ /* 0x0004e6000802017f */
[----:B---3--:R-:W-:Y:S05]  /*69d0*/  @!P1 NANOSLEEP.SYNCS 0x989680 ;  /* 0x009896800000995d */ /* 0x008fea0003900000 */
[----:B------:R-:W3:Y:S02]  /*69e0*/  @!P1 SYNCS.PHASECHK.TRANS64 P1, [R5+URZ], R4 ;  /* 0x00000004050095a7 */ /* 0x000ee4000802007f */
[----:B---3--:R-:W-:Y:S05]  /*69f0*/  @!P1 BRA `(.L_x_29) ;  /* 0xfffffffc00ec9947 */ /* 0x008fea000383ffff */
[----:B------:R-:W-:Y:S05]  /*6a00*/  BRA `(.L_x_28) ;  /* 0xffffffb0005c7947 */ /* 0x000fea000383ffff */
.L_x_35:
[----:B0-----:R-:W-:-:S04]  /*6a10*/  IMAD.U32 R3, RZ, RZ, UR43 ;  /* 0x0000002bff037e24 */ /* 0x001fc8000f8e00ff */
[----:B------:R0:W1:Y:S03]  /*6a20*/  SYNCS.PHASECHK.TRANS64.TRYWAIT P0, [R3+URZ+0x8], R0 ;  /* 0x00000800030075a7 */ /* 0x000066000800017f */
[----:B-1----:R-:W-:Y:S05]  /*6a30*/  @!P0 NANOSLEEP.SYNCS 0x989680 ;  /* 0x009896800000895d */ /* 0x002fea0003900000 */
[----:B------:R-:W1:Y:S02]  /*6a40*/  @!P0 SYNCS.PHASECHK.TRANS64 P0, [R3+URZ+0x8], R0 ;  /* 0x00000800030085a7 */ /* 0x000e64000800007f */
[----:B-1----:R-:W-:Y:S05]  /*6a50*/  @!P0 BRA `(.L_x_35) ;  /* 0xfffffffc00ec8947 */ /* 0x002fea000383ffff */
[----:B------:R-:W-:Y:S05]  /*6a60*/  BRA `(.L_x_192) ;  /* 0xffffffb400487947 */ /* 0x000fea000383ffff */
.L_x_172:
[----:B------:R-:W-:Y:S01]  /*6a70*/  BSSY B1, `(.L_x_193) ;  /* 0x0000006000017945 */ /* 0x000fe20003800000 */
[----:B------:R-:W-:-:S07]  /*6a80*/  IMAD.MOV.U32 R15, RZ, RZ, -0x1 ;  /* 0xffffffffff0f7424 */ /* 0x000fce00078e00ff */
[----:B-----5:R-:W-:Y:S05]  /*6a90*/  WARPSYNC.COLLECTIVE R15, `(.L_x_194) ;  /* 0x000000000f0c7348 */ /* 0x020fea0003c00000 */
[----:B------:R-:W-:Y:S02]  /*6aa0*/  ELECT P6, UR62, PT ;  /* 0x00000000003e782f */ /* 0x000fe400038c0000 */
[----:B------:R-:W-:Y:S01]  /*6ab0*/  MOV R14, UR62 ;  /* 0x0000003e000e7c02 */ /* 0x000fe20008000f00 */
[----:B-----5:R-:W-:Y:S10]  /*6ac0*/  ENDCOLLECTIVE ;  /* 0x000000000000791b */ /* 0x020ff40003800000 */
.L_x_194:
[----:B------:R-:W-:Y:S05]  /*6ad0*/  BSYNC B1 ;  /* 0x0000000000017941 */ /* 0x000fea0003800000 */
.L_x_193:
[----:B------:R-:W-:Y:S05]  /*6ae0*/  BRA `(.L_x_195) ;  /* 0xfffffff000247947 */ /* 0x000fea000383ffff */
.L_x_175:
[----:B0-----:R0:W1:Y:S02]  /*6af0*/  SYNCS.PHASECHK.TRANS64.TRYWAIT P1, [R14+URZ+0x18], R5 ;  /* 0x000018050e0075a7 */ /* 0x001064000802017f */
[----:B-1----:R-:W-:Y:S05]  /*6b00*/  @!P1 NANOSLEEP.SYNCS 0x989680 ;  /* 0x009896800000995d */ /* 0x002fea0003900000 */
[----:B------:R-:W1:Y:S02]  /*6b10*/  @!P1 SYNCS.PHASECHK.TRANS64 P1, [R14+URZ+0x18], R5 ;  /* 0x000018050e0095a7 */ /* 0x000e64000802007f */
[----:B-1----:R-:W-:Y:S05]  /*6b20*/  @!P1 BRA `(.L_x_175) ;  /* 0xfffffffc00f09947 */ /* 0x002fea000383ffff */
[----:B------:R-:W-:Y:S05]  /*6b30*/  BRA `(.L_x_196) ;  /* 0xfffffff000587947 */ /* 0x000fea000383ffff */
.L_x_184:
[----:B------:R-:W-:Y:S01]  /*6b40*/  BSSY B0, `(.L_x_197) ;  /* 0x0000006000007945 */ /* 0x000fe20003800000 */
[----:B------:R-:W-:-:S07]  /*6b50*/  IMAD.MOV.U32 R15, RZ, RZ, -0x1 ;  /* 0xffffffffff0f7424 */ /* 0x000fce00078e00ff */
[----:B-----5:R-:W-:Y:S05]  /*6b60*/  WARPSYNC.COLLECTIVE R15, `(.L_x_198) ;  /* 0x000000000f0c7348 */ /* 0x020fea0003c00000 */
[----:B------:R-:W-:Y:S02]  /*6b70*/  ELECT P6, UR62, PT ;  /* 0x00000000003e782f */ /* 0x000fe400038c0000 */
[----:B------:R-:W-:Y:S01]  /*6b80*/  MOV R14, UR62 ;  /* 0x0000003e000e7c02 */ /* 0x000fe20008000f00 */
[----:B-----5:R-:W-:Y:S10]  /*6b90*/  ENDCOLLECTIVE ;  /* 0x000000000000791b */ /* 0x020ff40003800000 */
.L_x_198:
[----:B------:R-:W-:Y:S05]  /*6ba0*/  BSYNC B0 ;  /* 0x0000000000007941 */ /* 0x000fea0003800000 */
.L_x_197:
[----:B------:R-:W-:Y:S05]  /*6bb0*/  BRA `(.L_x_199) ;  /* 0xfffffff800c07947 */ /* 0x000fea000383ffff */
.L_x_188:
[----:B0-----:R0:W1:Y:S02]  /*6bc0*/  SYNCS.PHASECHK.TRANS64.TRYWAIT P0, [R7+URZ], R2 ;  /* 0x00000002070075a7 */ /* 0x001064000800017f */
[----:B-1----:R-:W-:Y:S05]  /*6bd0*/  @!P0 NANOSLEEP.SYNCS 0x989680 ;  /* 0x009896800000895d */ /* 0x002fea0003900000 */
[----:B------:R-:W1:Y:S02]  /*6be0*/  @!P0 SYNCS.PHASECHK.TRANS64 P0, [R7+URZ], R2 ;  /* 0x00000002070085a7 */ /* 0x000e64000800007f */
[----:B-1----:R-:W-:Y:S05]  /*6bf0*/  @!P0 BRA `(.L_x_188) ;  /* 0xfffffffc00f08947 */ /* 0x002fea000383ffff */
[----:B------:R-:W-:Y:S05]  /*6c00*/  BRA `(.L_x_200) ;  /* 0xfffffffc00007947 */ /* 0x000fea000383ffff */
.L_x_189:
[----:B0-----:R0:W1:Y:S02]  /*6c10*/  SYNCS.PHASECHK.TRANS64.TRYWAIT P0, [R4+URZ], R3 ;  /* 0x00000003040075a7 */ /* 0x001064000800017f */
[----:B-1----:R-:W-:Y:S05]  /*6c20*/  @!P0 NANOSLEEP.SYNCS 0x989680 ;  /* 0x009896800000895d */ /* 0x002fea0003900000 */
[----:B------:R-:W1:Y:S02]  /*6c30*/  @!P0 SYNCS.PHASECHK.TRANS64 P0, [R4+URZ], R3 ;  /* 0x00000003040085a7 */ /* 0x000e64000800007f */
[----:B-1----:R-:W-:Y:S05]  /*6c40*/  @!P0 BRA `(.L_x_189) ;  /* 0xfffffffc00f08947 */ /* 0x002fea000383ffff */
[----:B------:R-:W-:Y:S05]  /*6c50*/  BRA `(.L_x_201) ;  /* 0xfffffffc00087947 */ /* 0x000fea000383ffff */
.L_x_202:
[----:B------:R-:W-:-:S00]  /*6c60*/  BRA `(.L_x_202) ;  /* 0xfffffffc00fc7947 */ /* 0x000fc0000383ffff */
[----:B------:R-:W-:-:S00]  /*6c70*/  NOP ;  /* 0x0000000000007918 */ /* 0x000fc00000000000 */
        /* <DEDUP_REMOVED lines=8> */
.L_x_203:


//--------------------- .nv.global.init           --------------------------
	.section	.nv.global.init,"aw",@progbits
.nv.global.init:
	.type		$str$22,@object
	.size		$str$22,($str$23 - $str$22)
$str$22:
        /*0000*/ 	.byte	0x6b, 0x5f, 0x74, 0x69, 0x6c, 0x65, 0x5f, 0x63, 0x6f, 0x75, 0x6e, 0x74, 0x20, 0x3e, 0x3d, 0x20
        /*0010*/ 	.byte	0x31, 0x00
	.type		$str$23,@object
	.size		$str$23,(__unnamed_1 - $str$23)
$str$23:
        /*0012*/ 	.byte	0x2f, 0x74, 0x6d, 0x70, 0x2f, 0x63, 0x75, 0x74, 0x6c, 0x61, 0x73, 0x73, 0x5f, 0x73, 0x77, 0x65
        /*0022*/ 	.byte	0x65, 0x70, 0x5f, 0x73, 0x72, 0x63, 0x2f, 0x69, 0x6e, 0x63, 0x6c, 0x75, 0x64, 0x65, 0x2f, 0x63
        /*0032*/ 	.byte	0x75, 0x74, 0x6c, 0x61, 0x73, 0x73, 0x2f, 0x67, 0x65, 0x6d, 0x6d, 0x2f, 0x63, 0x6f, 0x6c, 0x6c
        /*0042*/ 	.byte	0x65, 0x63, 0x74, 0x69, 0x76, 0x65, 0x2f, 0x73, 0x6d, 0x39, 0x30, 0x5f, 0x6d, 0x6d, 0x61, 0x5f
        /*0052*/ 	.byte	0x74, 0x6d, 0x61, 0x5f, 0x67, 0x6d, 0x6d, 0x61, 0x5f, 0x73, 0x73, 0x5f, 0x77, 0x61, 0x72, 0x70
        /*0062*/ 	.byte	0x73, 0x70, 0x65, 0x63, 0x69, 0x61, 0x6c, 0x69, 0x7a, 0x65, 0x64, 0x2e, 0x68, 0x70, 0x70, 0x00
	.type		__unnamed_1,@object
	.size		__unnamed_1,(.L_0 - __unnamed_1)
__unnamed_1:
        /*0072*/ 	.byte	0x76, 0x6f, 0x69, 0x64, 0x20, 0x63, 0x75, 0x74, 0x6c, 0x61, 0x73, 0x73, 0x3a, 0x3a, 0x67, 0x65
        /* <DEDUP_REMOVED lines=172> */
        /*0b42*/ 	.byte	0x69, 0x74, 0x79, 0x5d, 0x00
.L_0:


//--------------------- .nv.shared._ZN7cutlass13device_kernelINS_4gemm6kernel13GemmUniversalIN4cute5tupleIJiiiiEEENS1_10collective13CollectiveMmaINS1_34MainloopSm90TmaGmmaWarpSpecializedILi3ENS5_IJNS4_1CILi2EEENSA_ILi1EEESC_EEENS1_32KernelTmaWarpSpecializedPingpongEEENS5_IJNSA_ILi64EEENSA_ILi128EEENSA_ILi32EEEEEEaNS5_IJlSC_lEEEaSK_NS4_8TiledMMAINS4_8MMA_AtomIJNS4_4SM904GMMA27MMA_64x128x32_S32S8S8_SS_TNEEEENS4_6LayoutINS5_IJSC_SC_SC_EEENS5_IJNSA_ILi0EEEST_ST_EEEEENS5_IJNS4_10UnderscoreESW_SW_EEEEENS4_13SM90_TMA_LOADENS4_14ComposedLayoutINS4_7SwizzleILi1ELi4ELi3EEENS4_18smem_ptr_flag_bitsILi8EEENSR_INS5_IJNSA_ILi8EEESI_EEENS5_IJSI_SC_EEEEEEEvNS4_8identityENS4_23SM90_TMA_LOAD_MULTICASTES19_vS1A_EENS_8epilogue10collective6detail29Sm90TmaWarpSpecializedAdapterINS1E_15DefaultEpilogueIaSK_SK_NS1D_6thread17LinearCombinationIaLi1EiiLNS1I_9ScaleType4KindE0ELNS_15FloatRoundStyleE2EaEENS1_15EpilogueDefaultEEEEEvvEEEEvNT_6ParamsE --------------------------
	.section	.nv.shared._ZN7cutlass13device_kernelINS_4gemm6kernel13GemmUniversalIN4cute5tupleIJiiiiEEENS1_10collective13CollectiveMmaINS1_34MainloopSm90TmaGmmaWarpSpecializedILi3ENS5_IJNS4_1CILi2EEENSA_ILi1EEESC_EEENS1_32KernelTmaWarpSpecializedPingpongEEENS5_IJNSA_ILi64EEENSA_ILi128EEENSA_ILi32EEEEEEaNS5_IJlSC_lEEEaSK_NS4_8TiledMMAINS4_8MMA_AtomIJNS4_4SM904GMMA27MMA_64x128x32_S32S8S8_SS_TNEEEENS4_6LayoutINS5_IJSC_SC_SC_EEENS5_IJNSA_ILi0EEEST_ST_EEEEENS5_IJNS4_10UnderscoreESW_SW_EEEEENS4_13SM90_TMA_LOADENS4_14ComposedLayoutINS4_7SwizzleILi1ELi4ELi3EEENS4_18smem_ptr_flag_bitsILi8EEENSR_INS5_IJNSA_ILi8EEESI_EEENS5_IJSI_SC_EEEEEEEvNS4_8identityENS4_23SM90_TMA_LOAD_MULTICASTES19_vS1A_EENS_8epilogue10collective6detail29Sm90TmaWarpSpecializedAdapterINS1E_15DefaultEpilogueIaSK_SK_NS1D_6thread17LinearCombinationIaLi1EiiLNS1I_9ScaleType4KindE0ELNS_15FloatRoundStyleE2EaEENS1_15EpilogueDefaultEEEEEvvEEEEvNT_6ParamsE,"aw",@nobits
	.sectionflags	@""
	.align	16
	.zero		1024


//--------------------- .nv.shared.reserved.0     --------------------------
	.section	.nv.shared.reserved.0,"aw",@nobits
	.weak		__nv_reservedSMEM_offset_0_alias
	.size		__nv_reservedSMEM_offset_0_alias, 0, 0
	.other		__nv_reservedSMEM_offset_0_alias,@"STO_CUDA_RESERVED_SHARED STV_DEFAULT"
__nv_reservedSMEM_offset_0_alias:
	.zero		0


//--------------------- .nv.global                --------------------------
	.section	.nv.global,"aw",@nobits
.nv.global:
	.type		_ZN39_INTERNAL_fe6e4915_4_k_cu_541ccffd_53994cute1_E,@object
	.size		_ZN39_INTERNAL_fe6e4915_4_k_cu_541ccffd_53994cute1_E,(_ZN39_INTERNAL_fe6e4915_4_k_cu_541ccffd_53994cuda3std3__45__cpo6cbeginE - _ZN39_INTERNAL_fe6e4915_4_k_cu_541ccffd_53994cute1_E)
_ZN39_INTERNAL_fe6e4915_4_k_cu_541ccffd_53994cute1_E:
	.zero		1
	.type		_ZN39_INTERNAL_fe6e4915_4_k_cu_541ccffd_53994cuda3std3__45__cpo6cbeginE,@object
	.size		_ZN39_INTERNAL_fe6e4915_4_k_cu_541ccffd_53994cuda3std3__45__cpo6cbeginE,(_ZN39_INTERNAL_fe6e4915_4_k_cu_541ccffd_53994cuda3std3__48in_placeE - _ZN39_INTERNAL_fe6e4915_4_k_cu_541ccffd_53994cuda3std3__45__cpo6cbeginE)
_ZN39_INTERNAL_fe6e4915_4_k_cu_541ccffd_53994cuda3std3__45__cpo6cbeginE:
	.zero		1
	.type		_ZN39_INTERNAL_fe6e4915_4_k_cu_541ccffd_53994cuda3std3__48in_placeE,@object
	.size		_ZN39_INTERNAL_fe6e4915_4_k_cu_541ccffd_53994cuda3std3__48in_placeE,(_ZN39_INTERNAL_fe6e4915_4_k_cu_541ccffd_53994cuda3std6ranges3__45__cpo9iter_moveE - _ZN39_INTERNAL_fe6e4915_4_k_cu_541ccffd_53994cuda3std3__48in_placeE)
_ZN39_INTERNAL_fe6e4915_4_k_cu_541ccffd_53994cuda3std3__48in_placeE:
	.zero		1
	.type		_ZN39_INTERNAL_fe6e4915_4_k_cu_541ccffd_53994cuda3std6ranges3__45__cpo9iter_moveE,@object
	.size		_ZN39_INTERNAL_fe6e4915_4_k_cu_541ccffd_53994cuda3std6ranges3__45__cpo9iter_moveE,(_ZN39_INTERNAL_fe6e4915_4_k_cu_541ccffd_53994cuda3std3__45__cpo5beginE - _ZN39_INTERNAL_fe6e4915_4_k_cu_541ccffd_53994cuda3std6ranges3__45__cpo9iter_moveE)
_ZN39_INTERNAL_fe6e4915_4_k_cu_541ccffd_53994cuda3std6ranges3__45__cpo9iter_moveE:
	.zero		1
	.type		_ZN39_INTERNAL_fe6e4915_4_k_cu_541ccffd_53994cuda3std3__45__cpo5beginE,@object
	.size		_ZN39_INTERNAL_fe6e4915_4_k_cu_541ccffd_53994cuda3std3__45__cpo5beginE,(_ZN39_INTERNAL_fe6e4915_4_k_cu_541ccffd_53994cuda3std3__441_GLOBAL__N__fe6e4915_4_k_cu_541ccffd_53996ignoreE - _ZN39_INTERNAL_fe6e4915_4_k_cu_541ccffd_53994cuda3std3__45__cpo5beginE)
_ZN39_INTERNAL_fe6e4915_4_k_cu_541ccffd_53994cuda3std3__45__cpo5beginE:
	.zero		1
	.type		_ZN39_INTERNAL_fe6e4915_4_k_cu_541ccffd_53994cuda3std3__441_GLOBAL__N__fe6e4915_4_k_cu_541ccffd_53996ignoreE,@object
	.size		_ZN39_INTERNAL_fe6e4915_4_k_cu_541ccffd_53994cuda3std3__441_GLOBAL__N__fe6e4915_4_k_cu_541ccffd_53996ignoreE,(_ZN39_INTERNAL_fe6e4915_4_k_cu_541ccffd_53994cute7productE - _ZN39_INTERNAL_fe6e4915_4_k_cu_541ccffd_53994cuda3std3__441_GLOBAL__N__fe6e4915_4_k_cu_541ccffd_53996ignoreE)
_ZN39_INTERNAL_fe6e4915_4_k_cu_541ccffd_53994cuda3std3__441_GLOBAL__N__fe6e4915_4_k_cu_541ccffd_53996ignoreE:
	.zero		1
	.type		_ZN39_INTERNAL_fe6e4915_4_k_cu_541ccffd_53994cute7productE,@object
	.size		_ZN39_INTERNAL_fe6e4915_4_k_cu_541ccffd_53994cute7productE,(_ZN39_INTERNAL_fe6e4915_4_k_cu_541ccffd_53994cuda3std3__45__cpo3endE - _ZN39_INTERNAL_fe6e4915_4_k_cu_541ccffd_53994cute7productE)
_ZN39_INTERNAL_fe6e4915_4_k_cu_541ccffd_53994cute7productE:
	.zero		1
	.type		_ZN39_INTERNAL_fe6e4915_4_k_cu_541ccffd_53994cuda3std3__45__cpo3endE,@object
	.size		_ZN39_INTERNAL_fe6e4915_4_k_cu_541ccffd_53994cuda3std3__45__cpo3endE,(_ZN39_INTERNAL_fe6e4915_4_k_cu_541ccffd_53994cuda3std3__419piecewise_constructE - _ZN39_INTERNAL_fe6e4915_4_k_cu_541ccffd_53994cuda3std3__45__cpo3endE)
_ZN39_INTERNAL_fe6e4915_4_k_cu_541ccffd_53994cuda3std3__45__cpo3endE:
	.zero		1
	.type		_ZN39_INTERNAL_fe6e4915_4_k_cu_541ccffd_53994cuda3std3__419piecewise_constructE,@object
	.size		_ZN39_INTERNAL_fe6e4915_4_k_cu_541ccffd_53994cuda3std3__419piecewise_constructE,(_ZN39_INTERNAL_fe6e4915_4_k_cu_541ccffd_53994cuda3std3__45__cpo4cendE - _ZN39_INTERNAL_fe6e4915_4_k_cu_541ccffd_53994cuda3std3__419piecewise_constructE)
_ZN39_INTERNAL_fe6e4915_4_k_cu_541ccffd_53994cuda3std3__419piecewise_constructE:
	.zero		1
	.type		_ZN39_INTERNAL_fe6e4915_4_k_cu_541ccffd_53994cuda3std3__45__cpo4cendE,@object
	.size		_ZN39_INTERNAL_fe6e4915_4_k_cu_541ccffd_53994cuda3std3__45__cpo4cendE,(_ZN39_INTERNAL_fe6e4915_4_k_cu_541ccffd_53994cuda3std6ranges3__45__cpo4swapE - _ZN39_INTERNAL_fe6e4915_4_k_cu_541ccffd_53994cuda3std3__45__cpo4cendE)
_ZN39_INTERNAL_fe6e4915_4_k_cu_541ccffd_53994cuda3std3__45__cpo4cendE:
	.zero		1
	.type		_ZN39_INTERNAL_fe6e4915_4_k_cu_541ccffd_53994cuda3std6ranges3__45__cpo4swapE,@object
	.size		_ZN39_INTERNAL_fe6e4915_4_k_cu_541ccffd_53994cuda3std6ranges3__45__cpo4swapE,(.L_8 - _ZN39_INTERNAL_fe6e4915_4_k_cu_541ccffd_53994cuda3std6ranges3__45__cpo4swapE)
_ZN39_INTERNAL_fe6e4915_4_k_cu_541ccffd_53994cuda3std6ranges3__45__cpo4swapE:
	.zero		1
.L_8:


//--------------------- .nv.constant0._ZN7cutlass13device_kernelINS_4gemm6kernel13GemmUniversalIN4cute5tupleIJiiiiEEENS1_10collective13CollectiveMmaINS1_34MainloopSm90TmaGmmaWarpSpecializedILi3ENS5_IJNS4_1CILi2EEENSA_ILi1EEESC_EEENS1_32KernelTmaWarpSpecializedPingpongEEENS5_IJNSA_ILi64EEENSA_ILi128EEENSA_ILi32EEEEEEaNS5_IJlSC_lEEEaSK_NS4_8TiledMMAINS4_8MMA_AtomIJNS4_4SM904GMMA27MMA_64x128x32_S32S8S8_SS_TNEEEENS4_6LayoutINS5_IJSC_SC_SC_EEENS5_IJNSA_ILi0EEEST_ST_EEEEENS5_IJNS4_10UnderscoreESW_SW_EEEEENS4_13SM90_TMA_LOADENS4_14ComposedLayoutINS4_7SwizzleILi1ELi4ELi3EEENS4_18smem_ptr_flag_bitsILi8EEENSR_INS5_IJNSA_ILi8EEESI_EEENS5_IJSI_SC_EEEEEEEvNS4_8identityENS4_23SM90_TMA_LOAD_MULTICASTES19_vS1A_EENS_8epilogue10collective6detail29Sm90TmaWarpSpecializedAdapterINS1E_15DefaultEpilogueIaSK_SK_NS1D_6thread17LinearCombinationIaLi1EiiLNS1I_9ScaleType4KindE0ELNS_15FloatRoundStyleE2EaEENS1_15EpilogueDefaultEEEEEvvEEEEvNT_6ParamsE --------------------------
	.section	.nv.constant0._ZN7cutlass13device_kernelINS_4gemm6kernel13GemmUniversalIN4cute5tupleIJiiiiEEENS1_10collective13CollectiveMmaINS1_34MainloopSm90TmaGmmaWarpSpecializedILi3ENS5_IJNS4_1CILi2EEENSA_ILi1EEESC_EEENS1_32KernelTmaWarpSpecializedPingpongEEENS5_IJNSA_ILi64EEENSA_ILi128EEENSA_ILi32EEEEEEaNS5_IJlSC_lEEEaSK_NS4_8TiledMMAINS4_8MMA_AtomIJNS4_4SM904GMMA27MMA_64x128x32_S32S8S8_SS_TNEEEENS4_6LayoutINS5_IJSC_SC_SC_EEENS5_IJNSA_ILi0EEEST_ST_EEEEENS5_IJNS4_10UnderscoreESW_SW_EEEEENS4_13SM90_TMA_LOADENS4_14ComposedLayoutINS4_7SwizzleILi1ELi4ELi3EEENS4_18smem_ptr_flag_bitsILi8EEENSR_INS5_IJNSA_ILi8EEESI_EEENS5_IJSI_SC_EEEEEEEvNS4_8identityENS4_23SM90_TMA_LOAD_MULTICASTES19_vS1A_EENS_8epilogue10collective6detail29Sm90TmaWarpSpecializedAdapterINS1E_15DefaultEpilogueIaSK_SK_NS1D_6thread17LinearCombinationIaLi1EiiLNS1I_9ScaleType4KindE0ELNS_15FloatRoundStyleE2EaEENS1_15EpilogueDefaultEEEEEvvEEEEvNT_6ParamsE,"a",@progbits
	.sectionflags	@""
	.align	4
.nv.constant0._ZN7cutlass13device_kernelINS_4gemm6kernel13GemmUniversalIN4cute5tupleIJiiiiEEENS1_10collective13CollectiveMmaINS1_34MainloopSm90TmaGmmaWarpSpecializedILi3ENS5_IJNS4_1CILi2EEENSA_ILi1EEESC_EEENS1_32KernelTmaWarpSpecializedPingpongEEENS5_IJNSA_ILi64EEENSA_ILi128EEENSA_ILi32EEEEEEaNS5_IJlSC_lEEEaSK_NS4_8TiledMMAINS4_8MMA_AtomIJNS4_4SM904GMMA27MMA_64x128x32_S32S8S8_SS_TNEEEENS4_6LayoutINS5_IJSC_SC_SC_EEENS5_IJNSA_ILi0EEEST_ST_EEEEENS5_IJNS4_10UnderscoreESW_SW_EEEEENS4_13SM90_TMA_LOADENS4_14ComposedLayoutINS4_7SwizzleILi1ELi4ELi3EEENS4_18smem_ptr_flag_bitsILi8EEENSR_INS5_IJNSA_ILi8EEESI_EEENS5_IJSI_SC_EEEEEEEvNS4_8identityENS4_23SM90_TMA_LOAD_MULTICASTES19_vS1A_EENS_8epilogue10collective6detail29Sm90TmaWarpSpecializedAdapterINS1E_15DefaultEpilogueIaSK_SK_NS1D_6thread17LinearCombinationIaLi1EiiLNS1I_9ScaleType4KindE0ELNS_15FloatRoundStyleE2EaEENS1_15EpilogueDefaultEEEEEvvEEEEvNT_6ParamsE:
	.zero		1664


//--------------------- SYMBOLS --------------------------

	.type		.nv.reservedSmem.offset0,@object
	.size		.nv.reservedSmem.offset0,0x4
	.type		__assertfail,@function
